//
// Generated by NVIDIA NVVM Compiler
//
// Compiler Build ID: CL-36424714
// Cuda compilation tools, release 13.0, V13.0.88
// Based on NVVM 20.0.0
//

.version 9.0
.target sm_100
.address_size 64

	// .globl	_Z4foo1Pfi
.func  (.param .b64 func_retval0) __internal_accurate_pow
(
	.param .b64 __internal_accurate_pow_param_0
)
;

.visible .entry _Z4foo1Pfi(
	.param .u64 .ptr .align 1 _Z4foo1Pfi_param_0,
	.param .u32 _Z4foo1Pfi_param_1
)
{
	.reg .pred 	%p<12>;
	.reg .b32 	%r<18>;
	.reg .b32 	%f<82>;
	.reg .b64 	%rd<5>;

	ld.param.u64 	%rd2, [_Z4foo1Pfi_param_0];
	ld.param.u32 	%r4, [_Z4foo1Pfi_param_1];
	cvta.to.global.u64 	%rd3, %rd2;
	mov.u32 	%r5, %tid.x;
	mul.wide.u32 	%rd4, %r5, 4;
	add.s64 	%rd1, %rd3, %rd4;
	ld.global.f32 	%f81, [%rd1];
	setp.lt.s32 	%p1, %r4, 1;
	@%p1 bra 	$L__BB0_8;
	neg.s32 	%r17, %r4;
$L__BB0_2:
	abs.f32 	%f3, %f81;
	setp.eq.f32 	%p2, %f81, 0f3F800000;
	mov.f32 	%f80, 0f3F800000;
	@%p2 bra 	$L__BB0_7;
	setp.num.f32 	%p3, %f3, %f3;
	@%p3 bra 	$L__BB0_5;
	mov.f32 	%f66, 0f40000000;
	add.rn.f32 	%f80, %f81, %f66;
	bra.uni 	$L__BB0_7;
$L__BB0_5:
	setp.lt.f32 	%p4, %f3, 0f00800000;
	mul.f32 	%f11, %f3, 0f4B800000;
	selp.f32 	%f12, %f11, %f3, %p4;
	mov.b32 	%r6, %f12;
	add.s32 	%r7, %r6, -1060439283;
	and.b32  	%r8, %r7, -8388608;
	sub.s32 	%r9, %r6, %r8;
	mov.b32 	%f13, %r9;
	cvt.rn.f32.s32 	%f14, %r8;
	selp.f32 	%f15, 0fC1C00000, 0f00000000, %p4;
	fma.rn.f32 	%f16, %f14, 0f34000000, %f15;
	add.f32 	%f17, %f13, 0fBF800000;
	add.f32 	%f18, %f13, 0f3F800000;
	rcp.approx.ftz.f32 	%f19, %f18;
	add.f32 	%f20, %f17, %f17;
	mul.f32 	%f21, %f20, %f19;
	mul.f32 	%f22, %f21, %f21;
	neg.f32 	%f23, %f21;
	sub.f32 	%f24, %f17, %f21;
	add.f32 	%f25, %f24, %f24;
	fma.rn.f32 	%f26, %f23, %f17, %f25;
	mul.rn.f32 	%f27, %f19, %f26;
	fma.rn.f32 	%f28, %f22, 0f3A2C32E4, 0f3B52E7DB;
	fma.rn.f32 	%f29, %f28, %f22, 0f3C93BB73;
	fma.rn.f32 	%f30, %f29, %f22, 0f3DF6384F;
	mul.rn.f32 	%f31, %f30, %f22;
	fma.rn.f32 	%f32, %f21, 0f3FB8AA3B, %f16;
	mul.f32 	%f33, %f31, 0f40400000;
	sub.f32 	%f34, %f16, %f32;
	fma.rn.f32 	%f35, %f21, 0f3FB8AA3B, %f34;
	fma.rn.f32 	%f36, %f27, 0f3FB8AA3B, %f35;
	fma.rn.f32 	%f37, %f21, 0f32A55E34, %f36;
	fma.rn.f32 	%f38, %f33, %f27, %f37;
	fma.rn.f32 	%f39, %f31, %f21, %f38;
	add.rn.f32 	%f40, %f32, %f39;
	mov.f32 	%f41, 0f40000000;
	mul.rn.f32 	%f42, %f40, %f41;
	cvt.rni.f32.f32 	%f43, %f42;
	sub.f32 	%f44, %f42, %f43;
	neg.f32 	%f45, %f42;
	fma.rn.f32 	%f46, %f40, 0f40000000, %f45;
	neg.f32 	%f47, %f32;
	add.rn.f32 	%f48, %f40, %f47;
	neg.f32 	%f49, %f48;
	add.rn.f32 	%f50, %f39, %f49;
	fma.rn.f32 	%f51, %f50, 0f40000000, %f46;
	add.f32 	%f52, %f44, %f51;
	setp.gt.f32 	%p5, %f43, 0f00000000;
	selp.b32 	%r10, 0, -2097152000, %p5;
	setp.neu.f32 	%p6, %f81, 0f00000000;
	setp.neu.f32 	%p7, %f3, 0f7F800000;
	setp.lt.f32 	%p8, %f42, 0f00000000;
	selp.f32 	%f53, 0f00000000, 0f7F800000, %p8;
	abs.f32 	%f54, %f42;
	setp.gt.f32 	%p9, %f54, 0f43180000;
	cvt.rzi.s32.f32 	%r11, %f43;
	shl.b32 	%r12, %r11, 23;
	sub.s32 	%r13, %r12, %r10;
	mov.b32 	%f55, %r13;
	add.s32 	%r14, %r10, 2130706432;
	mov.b32 	%f56, %r14;
	fma.rn.f32 	%f57, %f52, 0f391FCB8E, 0f3AAF85ED;
	fma.rn.f32 	%f58, %f57, %f52, 0f3C1D9856;
	fma.rn.f32 	%f59, %f58, %f52, 0f3D6357BB;
	fma.rn.f32 	%f60, %f59, %f52, 0f3E75FDEC;
	fma.rn.f32 	%f61, %f60, %f52, 0f3F317218;
	fma.rn.f32 	%f62, %f61, %f52, 0f3F800000;
	mul.f32 	%f63, %f62, %f56;
	mul.f32 	%f64, %f63, %f55;
	selp.f32 	%f80, %f53, %f64, %p9;
	and.pred  	%p10, %p6, %p7;
	@%p10 bra 	$L__BB0_7;
	add.f32 	%f65, %f81, %f81;
	mov.b32 	%r15, %f65;
	and.b32  	%r16, %r15, 2147483647;
	mov.b32 	%f80, %r16;
$L__BB0_7:
	sqrt.rn.f32 	%f67, %f80;
	add.f32 	%f68, %f67, 0f40A00000;
	add.f32 	%f69, %f68, 0fC2CA0000;
	div.rn.f32 	%f70, %f69, 0f40400000;
	add.f32 	%f71, %f70, 0f42CC0000;
	add.f32 	%f72, %f71, 0f3F88F5C3;
	add.f32 	%f73, %f72, 0fC2CE0000;
	div.rn.f32 	%f74, %f73, 0f3F84BC6A;
	add.f32 	%f75, %f74, 0f42D00000;
	add.f32 	%f76, %f75, 0f40400000;
	add.f32 	%f77, %f76, 0fC2D20000;
	div.rn.f32 	%f78, %f77, 0f3E6147AE;
	add.f32 	%f81, %f78, 0f42D40000;
	add.s32 	%r17, %r17, 1;
	setp.ne.s32 	%p11, %r17, 0;
	@%p11 bra 	$L__BB0_2;
$L__BB0_8:
	st.global.f32 	[%rd1], %f81;
	ret;

}
	// .globl	_Z4foo2Pdi
.visible .entry _Z4foo2Pdi(
	.param .u64 .ptr .align 1 _Z4foo2Pdi_param_0,
	.param .u32 _Z4foo2Pdi_param_1
)
{
	.reg .pred 	%p<40>;
	.reg .b32 	%r<44>;
	.reg .b64 	%rd<5>;
	.reg .b64 	%fd<96>;

	ld.param.u64 	%rd2, [_Z4foo2Pdi_param_0];
	ld.param.u32 	%r11, [_Z4foo2Pdi_param_1];
	cvta.to.global.u64 	%rd3, %rd2;
	mov.u32 	%r12, %tid.x;
	mul.wide.u32 	%rd4, %r12, 8;
	add.s64 	%rd1, %rd3, %rd4;
	ld.global.f64 	%fd92, [%rd1];
	setp.lt.s32 	%p2, %r11, 1;
	@%p2 bra 	$L__BB1_21;
	mov.f64 	%fd25, 0d4000000000000000;
	{
	.reg .b32 %temp; 
	mov.b64 	{%temp, %r1}, %fd25;
	}
	and.b32  	%r2, %r1, 2146435072;
	setp.eq.s32 	%p3, %r2, 1062207488;
	setp.lt.s32 	%p4, %r1, 0;
	selp.b32 	%r3, 0, 2146435072, %p4;
	and.b32  	%r13, %r1, 2147483647;
	setp.ne.s32 	%p5, %r13, 1071644672;
	and.pred  	%p1, %p3, %p5;
	or.b32  	%r4, %r3, -2147483648;
	setp.eq.s32 	%p6, %r11, 1;
	@%p6 bra 	$L__BB1_14;
	and.b32  	%r14, %r11, 2147483646;
	neg.s32 	%r43, %r14;
$L__BB1_3:
	setp.lt.s32 	%p7, %r1, 0;
	setp.eq.s32 	%p8, %r2, 1062207488;
	{
	.reg .b32 %temp; 
	mov.b64 	{%temp, %r7}, %fd92;
	}
	abs.f64 	%fd3, %fd92;
	{ // callseq 0, 0
	.param .b64 param0;
	st.param.f64 	[param0], %fd3;
	.param .b64 retval0;
	call.uni (retval0), 
	__internal_accurate_pow, 
	(
	param0
	);
	ld.param.f64 	%fd26, [retval0];
	} // callseq 0
	setp.lt.s32 	%p10, %r7, 0;
	neg.f64 	%fd28, %fd26;
	selp.f64 	%fd29, %fd28, %fd26, %p8;
	selp.f64 	%fd30, %fd29, %fd26, %p10;
	setp.eq.f64 	%p11, %fd92, 0d0000000000000000;
	selp.b32 	%r15, %r7, 0, %p8;
	or.b32  	%r16, %r15, 2146435072;
	selp.b32 	%r17, %r16, %r15, %p7;
	mov.b32 	%r18, 0;
	mov.b64 	%fd31, {%r18, %r17};
	selp.f64 	%fd90, %fd31, %fd30, %p11;
	add.f64 	%fd32, %fd92, 0d4000000000000000;
	{
	.reg .b32 %temp; 
	mov.b64 	{%temp, %r19}, %fd32;
	}
	and.b32  	%r20, %r19, 2146435072;
	setp.ne.s32 	%p12, %r20, 2146435072;
	@%p12 bra 	$L__BB1_8;
	setp.num.f64 	%p13, %fd92, %fd92;
	@%p13 bra 	$L__BB1_6;
	mov.f64 	%fd33, 0d4000000000000000;
	add.rn.f64 	%fd90, %fd92, %fd33;
	bra.uni 	$L__BB1_8;
$L__BB1_6:
	setp.neu.f64 	%p14, %fd3, 0d7FF0000000000000;
	@%p14 bra 	$L__BB1_8;
	setp.lt.s32 	%p15, %r7, 0;
	selp.b32 	%r21, %r4, %r3, %p1;
	selp.b32 	%r22, %r21, %r3, %p15;
	mov.b32 	%r23, 0;
	mov.b64 	%fd90, {%r23, %r22};
$L__BB1_8:
	setp.lt.s32 	%p16, %r1, 0;
	setp.eq.s32 	%p17, %r2, 1062207488;
	setp.eq.f64 	%p19, %fd92, 0d3FF0000000000000;
	sqrt.rn.f64 	%fd34, %fd90;
	add.f64 	%fd35, %fd34, 0d4014000000000000;
	add.f64 	%fd36, %fd35, 0dC059400000000000;
	div.rn.f64 	%fd37, %fd36, 0d4008000000000000;
	add.f64 	%fd38, %fd37, 0d4059800000000000;
	add.f64 	%fd39, %fd38, 0d3FF11EB851EB851F;
	add.f64 	%fd40, %fd39, 0dC059C00000000000;
	div.rn.f64 	%fd41, %fd40, 0d3FF0978D4FDF3B64;
	add.f64 	%fd42, %fd41, 0d405A000000000000;
	add.f64 	%fd43, %fd42, 0d4008000000000000;
	add.f64 	%fd44, %fd43, 0dC05A400000000000;
	div.rn.f64 	%fd45, %fd44, 0d3FCC28F5C28F5C29;
	add.f64 	%fd46, %fd45, 0d405A800000000000;
	selp.f64 	%fd8, 0dC03767EA653EB638, %fd46, %p19;
	{
	.reg .b32 %temp; 
	mov.b64 	{%temp, %r8}, %fd8;
	}
	abs.f64 	%fd9, %fd8;
	{ // callseq 1, 0
	.param .b64 param0;
	st.param.f64 	[param0], %fd9;
	.param .b64 retval0;
	call.uni (retval0), 
	__internal_accurate_pow, 
	(
	param0
	);
	ld.param.f64 	%fd47, [retval0];
	} // callseq 1
	setp.lt.s32 	%p20, %r8, 0;
	neg.f64 	%fd49, %fd47;
	selp.f64 	%fd50, %fd49, %fd47, %p17;
	selp.f64 	%fd51, %fd50, %fd47, %p20;
	setp.eq.f64 	%p21, %fd8, 0d0000000000000000;
	selp.b32 	%r24, %r8, 0, %p17;
	or.b32  	%r25, %r24, 2146435072;
	selp.b32 	%r26, %r25, %r24, %p16;
	mov.b32 	%r27, 0;
	mov.b64 	%fd52, {%r27, %r26};
	selp.f64 	%fd91, %fd52, %fd51, %p21;
	add.f64 	%fd53, %fd8, 0d4000000000000000;
	{
	.reg .b32 %temp; 
	mov.b64 	{%temp, %r28}, %fd53;
	}
	and.b32  	%r29, %r28, 2146435072;
	setp.ne.s32 	%p22, %r29, 2146435072;
	@%p22 bra 	$L__BB1_13;
	setp.nan.f64 	%p23, %fd8, %fd8;
	@%p23 bra 	$L__BB1_12;
	setp.neu.f64 	%p24, %fd9, 0d7FF0000000000000;
	@%p24 bra 	$L__BB1_13;
	setp.lt.s32 	%p25, %r8, 0;
	selp.b32 	%r30, %r4, %r3, %p1;
	selp.b32 	%r31, %r30, %r3, %p25;
	mov.b32 	%r32, 0;
	mov.b64 	%fd91, {%r32, %r31};
	bra.uni 	$L__BB1_13;
$L__BB1_12:
	mov.f64 	%fd54, 0d4000000000000000;
	add.rn.f64 	%fd91, %fd8, %fd54;
$L__BB1_13:
	setp.eq.f64 	%p26, %fd8, 0d3FF0000000000000;
	sqrt.rn.f64 	%fd55, %fd91;
	add.f64 	%fd56, %fd55, 0d4014000000000000;
	add.f64 	%fd57, %fd56, 0dC059400000000000;
	div.rn.f64 	%fd58, %fd57, 0d4008000000000000;
	add.f64 	%fd59, %fd58, 0d4059800000000000;
	add.f64 	%fd60, %fd59, 0d3FF11EB851EB851F;
	add.f64 	%fd61, %fd60, 0dC059C00000000000;
	div.rn.f64 	%fd62, %fd61, 0d3FF0978D4FDF3B64;
	add.f64 	%fd63, %fd62, 0d405A000000000000;
	add.f64 	%fd64, %fd63, 0d4008000000000000;
	add.f64 	%fd65, %fd64, 0dC05A400000000000;
	div.rn.f64 	%fd66, %fd65, 0d3FCC28F5C28F5C29;
	add.f64 	%fd67, %fd66, 0d405A800000000000;
	selp.f64 	%fd92, 0dC03767EA653EB638, %fd67, %p26;
	add.s32 	%r43, %r43, 2;
	setp.ne.s32 	%p27, %r43, 0;
	@%p27 bra 	$L__BB1_3;
$L__BB1_14:
	and.b32  	%r33, %r11, 1;
	setp.eq.b32 	%p28, %r33, 1;
	not.pred 	%p29, %p28;
	@%p29 bra 	$L__BB1_21;
	setp.lt.s32 	%p30, %r1, 0;
	setp.eq.s32 	%p31, %r2, 1062207488;
	{
	.reg .b32 %temp; 
	mov.b64 	{%temp, %r10}, %fd92;
	}
	abs.f64 	%fd17, %fd92;
	{ // callseq 2, 0
	.param .b64 param0;
	st.param.f64 	[param0], %fd17;
	.param .b64 retval0;
	call.uni (retval0), 
	__internal_accurate_pow, 
	(
	param0
	);
	ld.param.f64 	%fd68, [retval0];
	} // callseq 2
	setp.lt.s32 	%p33, %r10, 0;
	neg.f64 	%fd70, %fd68;
	selp.f64 	%fd71, %fd70, %fd68, %p31;
	selp.f64 	%fd72, %fd71, %fd68, %p33;
	setp.eq.f64 	%p34, %fd92, 0d0000000000000000;
	selp.b32 	%r34, %r10, 0, %p31;
	or.b32  	%r35, %r34, 2146435072;
	selp.b32 	%r36, %r35, %r34, %p30;
	mov.b32 	%r37, 0;
	mov.b64 	%fd73, {%r37, %r36};
	selp.f64 	%fd94, %fd73, %fd72, %p34;
	add.f64 	%fd74, %fd92, 0d4000000000000000;
	{
	.reg .b32 %temp; 
	mov.b64 	{%temp, %r38}, %fd74;
	}
	and.b32  	%r39, %r38, 2146435072;
	setp.ne.s32 	%p35, %r39, 2146435072;
	@%p35 bra 	$L__BB1_20;
	setp.nan.f64 	%p36, %fd92, %fd92;
	@%p36 bra 	$L__BB1_19;
	setp.neu.f64 	%p37, %fd17, 0d7FF0000000000000;
	@%p37 bra 	$L__BB1_20;
	setp.lt.s32 	%p38, %r10, 0;
	selp.b32 	%r40, %r4, %r3, %p1;
	selp.b32 	%r41, %r40, %r3, %p38;
	mov.b32 	%r42, 0;
	mov.b64 	%fd94, {%r42, %r41};
	bra.uni 	$L__BB1_20;
$L__BB1_19:
	mov.f64 	%fd75, 0d4000000000000000;
	add.rn.f64 	%fd94, %fd92, %fd75;
$L__BB1_20:
	setp.eq.f64 	%p39, %fd92, 0d3FF0000000000000;
	sqrt.rn.f64 	%fd76, %fd94;
	add.f64 	%fd77, %fd76, 0d4014000000000000;
	add.f64 	%fd78, %fd77, 0dC059400000000000;
	div.rn.f64 	%fd79, %fd78, 0d4008000000000000;
	add.f64 	%fd80, %fd79, 0d4059800000000000;
	add.f64 	%fd81, %fd80, 0d3FF11EB851EB851F;
	add.f64 	%fd82, %fd81, 0dC059C00000000000;
	div.rn.f64 	%fd83, %fd82, 0d3FF0978D4FDF3B64;
	add.f64 	%fd84, %fd83, 0d405A000000000000;
	add.f64 	%fd85, %fd84, 0d4008000000000000;
	add.f64 	%fd86, %fd85, 0dC05A400000000000;
	div.rn.f64 	%fd87, %fd86, 0d3FCC28F5C28F5C29;
	add.f64 	%fd88, %fd87, 0d405A800000000000;
	selp.f64 	%fd92, 0dC03767EA653EB638, %fd88, %p39;
$L__BB1_21:
	st.global.f64 	[%rd1], %fd92;
	ret;

}
	// .globl	_Z4foo5Pfi
.visible .entry _Z4foo5Pfi(
	.param .u64 .ptr .align 1 _Z4foo5Pfi_param_0,
	.param .u32 _Z4foo5Pfi_param_1
)
{
	.reg .pred 	%p<6>;
	.reg .b32 	%r<13>;
	.reg .b32 	%f<78>;
	.reg .b64 	%rd<5>;

	ld.param.u64 	%rd2, [_Z4foo5Pfi_param_0];
	ld.param.u32 	%r8, [_Z4foo5Pfi_param_1];
	cvta.to.global.u64 	%rd3, %rd2;
	mov.u32 	%r9, %tid.x;
	mul.wide.u32 	%rd4, %r9, 4;
	add.s64 	%rd1, %rd3, %rd4;
	ld.global.f32 	%f77, [%rd1];
	setp.lt.s32 	%p1, %r8, 1;
	@%p1 bra 	$L__BB2_7;
	and.b32  	%r1, %r8, 3;
	setp.lt.u32 	%p2, %r8, 4;
	@%p2 bra 	$L__BB2_4;
	and.b32  	%r10, %r8, 2147483644;
	neg.s32 	%r11, %r10;
$L__BB2_3:
	abs.f32 	%f10, %f77;
	add.f32 	%f11, %f10, 0f40A00000;
	add.f32 	%f12, %f11, 0fC2CA0000;
	div.rn.f32 	%f13, %f12, 0f40400000;
	add.f32 	%f14, %f13, 0f42CC0000;
	add.f32 	%f15, %f14, 0f3F88F5C3;
	add.f32 	%f16, %f15, 0fC2CE0000;
	div.rn.f32 	%f17, %f16, 0f3F84BC6A;
	add.f32 	%f18, %f17, 0f42D00000;
	add.f32 	%f19, %f18, 0f40400000;
	add.f32 	%f20, %f19, 0fC2D20000;
	div.rn.f32 	%f21, %f20, 0f3E6147AE;
	add.f32 	%f22, %f21, 0f42D40000;
	abs.f32 	%f23, %f22;
	add.f32 	%f24, %f23, 0f40A00000;
	add.f32 	%f25, %f24, 0fC2CA0000;
	div.rn.f32 	%f26, %f25, 0f40400000;
	add.f32 	%f27, %f26, 0f42CC0000;
	add.f32 	%f28, %f27, 0f3F88F5C3;
	add.f32 	%f29, %f28, 0fC2CE0000;
	div.rn.f32 	%f30, %f29, 0f3F84BC6A;
	add.f32 	%f31, %f30, 0f42D00000;
	add.f32 	%f32, %f31, 0f40400000;
	add.f32 	%f33, %f32, 0fC2D20000;
	div.rn.f32 	%f34, %f33, 0f3E6147AE;
	add.f32 	%f35, %f34, 0f42D40000;
	abs.f32 	%f36, %f35;
	add.f32 	%f37, %f36, 0f40A00000;
	add.f32 	%f38, %f37, 0fC2CA0000;
	div.rn.f32 	%f39, %f38, 0f40400000;
	add.f32 	%f40, %f39, 0f42CC0000;
	add.f32 	%f41, %f40, 0f3F88F5C3;
	add.f32 	%f42, %f41, 0fC2CE0000;
	div.rn.f32 	%f43, %f42, 0f3F84BC6A;
	add.f32 	%f44, %f43, 0f42D00000;
	add.f32 	%f45, %f44, 0f40400000;
	add.f32 	%f46, %f45, 0fC2D20000;
	div.rn.f32 	%f47, %f46, 0f3E6147AE;
	add.f32 	%f48, %f47, 0f42D40000;
	abs.f32 	%f49, %f48;
	add.f32 	%f50, %f49, 0f40A00000;
	add.f32 	%f51, %f50, 0fC2CA0000;
	div.rn.f32 	%f52, %f51, 0f40400000;
	add.f32 	%f53, %f52, 0f42CC0000;
	add.f32 	%f54, %f53, 0f3F88F5C3;
	add.f32 	%f55, %f54, 0fC2CE0000;
	div.rn.f32 	%f56, %f55, 0f3F84BC6A;
	add.f32 	%f57, %f56, 0f42D00000;
	add.f32 	%f58, %f57, 0f40400000;
	add.f32 	%f59, %f58, 0fC2D20000;
	div.rn.f32 	%f60, %f59, 0f3E6147AE;
	add.f32 	%f77, %f60, 0f42D40000;
	add.s32 	%r11, %r11, 4;
	setp.ne.s32 	%p3, %r11, 0;
	@%p3 bra 	$L__BB2_3;
$L__BB2_4:
	setp.eq.s32 	%p4, %r1, 0;
	@%p4 bra 	$L__BB2_7;
	neg.s32 	%r12, %r1;
$L__BB2_6:
	.pragma "nounroll";
	abs.f32 	%f61, %f77;
	add.f32 	%f62, %f61, 0f40A00000;
	add.f32 	%f63, %f62, 0fC2CA0000;
	div.rn.f32 	%f64, %f63, 0f40400000;
	add.f32 	%f65, %f64, 0f42CC0000;
	add.f32 	%f66, %f65, 0f3F88F5C3;
	add.f32 	%f67, %f66, 0fC2CE0000;
	div.rn.f32 	%f68, %f67, 0f3F84BC6A;
	add.f32 	%f69, %f68, 0f42D00000;
	add.f32 	%f70, %f69, 0f40400000;
	add.f32 	%f71, %f70, 0fC2D20000;
	div.rn.f32 	%f72, %f71, 0f3E6147AE;
	add.f32 	%f77, %f72, 0f42D40000;
	add.s32 	%r12, %r12, 1;
	setp.ne.s32 	%p5, %r12, 0;
	@%p5 bra 	$L__BB2_6;
$L__BB2_7:
	st.global.f32 	[%rd1], %f77;
	ret;

}
	// .globl	_Z4foo6Pdi
.visible .entry _Z4foo6Pdi(
	.param .u64 .ptr .align 1 _Z4foo6Pdi_param_0,
	.param .u32 _Z4foo6Pdi_param_1
)
{
	.reg .pred 	%p<6>;
	.reg .b32 	%r<13>;
	.reg .b64 	%rd<5>;
	.reg .b64 	%fd<78>;

	ld.param.u64 	%rd2, [_Z4foo6Pdi_param_0];
	ld.param.u32 	%r8, [_Z4foo6Pdi_param_1];
	cvta.to.global.u64 	%rd3, %rd2;
	mov.u32 	%r9, %tid.x;
	mul.wide.u32 	%rd4, %r9, 8;
	add.s64 	%rd1, %rd3, %rd4;
	ld.global.f64 	%fd77, [%rd1];
	setp.lt.s32 	%p1, %r8, 1;
	@%p1 bra 	$L__BB3_7;
	and.b32  	%r1, %r8, 3;
	setp.lt.u32 	%p2, %r8, 4;
	@%p2 bra 	$L__BB3_4;
	and.b32  	%r10, %r8, 2147483644;
	neg.s32 	%r11, %r10;
$L__BB3_3:
	abs.f64 	%fd10, %fd77;
	add.f64 	%fd11, %fd10, 0d4014000000000000;
	add.f64 	%fd12, %fd11, 0dC059400000000000;
	div.rn.f64 	%fd13, %fd12, 0d4008000000000000;
	add.f64 	%fd14, %fd13, 0d4059800000000000;
	add.f64 	%fd15, %fd14, 0d3FF11EB851EB851F;
	add.f64 	%fd16, %fd15, 0dC059C00000000000;
	div.rn.f64 	%fd17, %fd16, 0d3FF0978D4FDF3B64;
	add.f64 	%fd18, %fd17, 0d405A000000000000;
	add.f64 	%fd19, %fd18, 0d4008000000000000;
	add.f64 	%fd20, %fd19, 0dC05A400000000000;
	div.rn.f64 	%fd21, %fd20, 0d3FCC28F5C28F5C29;
	add.f64 	%fd22, %fd21, 0d405A800000000000;
	abs.f64 	%fd23, %fd22;
	add.f64 	%fd24, %fd23, 0d4014000000000000;
	add.f64 	%fd25, %fd24, 0dC059400000000000;
	div.rn.f64 	%fd26, %fd25, 0d4008000000000000;
	add.f64 	%fd27, %fd26, 0d4059800000000000;
	add.f64 	%fd28, %fd27, 0d3FF11EB851EB851F;
	add.f64 	%fd29, %fd28, 0dC059C00000000000;
	div.rn.f64 	%fd30, %fd29, 0d3FF0978D4FDF3B64;
	add.f64 	%fd31, %fd30, 0d405A000000000000;
	add.f64 	%fd32, %fd31, 0d4008000000000000;
	add.f64 	%fd33, %fd32, 0dC05A400000000000;
	div.rn.f64 	%fd34, %fd33, 0d3FCC28F5C28F5C29;
	add.f64 	%fd35, %fd34, 0d405A800000000000;
	abs.f64 	%fd36, %fd35;
	add.f64 	%fd37, %fd36, 0d4014000000000000;
	add.f64 	%fd38, %fd37, 0dC059400000000000;
	div.rn.f64 	%fd39, %fd38, 0d4008000000000000;
	add.f64 	%fd40, %fd39, 0d4059800000000000;
	add.f64 	%fd41, %fd40, 0d3FF11EB851EB851F;
	add.f64 	%fd42, %fd41, 0dC059C00000000000;
	div.rn.f64 	%fd43, %fd42, 0d3FF0978D4FDF3B64;
	add.f64 	%fd44, %fd43, 0d405A000000000000;
	add.f64 	%fd45, %fd44, 0d4008000000000000;
	add.f64 	%fd46, %fd45, 0dC05A400000000000;
	div.rn.f64 	%fd47, %fd46, 0d3FCC28F5C28F5C29;
	add.f64 	%fd48, %fd47, 0d405A800000000000;
	abs.f64 	%fd49, %fd48;
	add.f64 	%fd50, %fd49, 0d4014000000000000;
	add.f64 	%fd51, %fd50, 0dC059400000000000;
	div.rn.f64 	%fd52, %fd51, 0d4008000000000000;
	add.f64 	%fd53, %fd52, 0d4059800000000000;
	add.f64 	%fd54, %fd53, 0d3FF11EB851EB851F;
	add.f64 	%fd55, %fd54, 0dC059C00000000000;
	div.rn.f64 	%fd56, %fd55, 0d3FF0978D4FDF3B64;
	add.f64 	%fd57, %fd56, 0d405A000000000000;
	add.f64 	%fd58, %fd57, 0d4008000000000000;
	add.f64 	%fd59, %fd58, 0dC05A400000000000;
	div.rn.f64 	%fd60, %fd59, 0d3FCC28F5C28F5C29;
	add.f64 	%fd77, %fd60, 0d405A800000000000;
	add.s32 	%r11, %r11, 4;
	setp.ne.s32 	%p3, %r11, 0;
	@%p3 bra 	$L__BB3_3;
$L__BB3_4:
	setp.eq.s32 	%p4, %r1, 0;
	@%p4 bra 	$L__BB3_7;
	neg.s32 	%r12, %r1;
$L__BB3_6:
	.pragma "nounroll";
	abs.f64 	%fd61, %fd77;
	add.f64 	%fd62, %fd61, 0d4014000000000000;
	add.f64 	%fd63, %fd62, 0dC059400000000000;
	div.rn.f64 	%fd64, %fd63, 0d4008000000000000;
	add.f64 	%fd65, %fd64, 0d4059800000000000;
	add.f64 	%fd66, %fd65, 0d3FF11EB851EB851F;
	add.f64 	%fd67, %fd66, 0dC059C00000000000;
	div.rn.f64 	%fd68, %fd67, 0d3FF0978D4FDF3B64;
	add.f64 	%fd69, %fd68, 0d405A000000000000;
	add.f64 	%fd70, %fd69, 0d4008000000000000;
	add.f64 	%fd71, %fd70, 0dC05A400000000000;
	div.rn.f64 	%fd72, %fd71, 0d3FCC28F5C28F5C29;
	add.f64 	%fd77, %fd72, 0d405A800000000000;
	add.s32 	%r12, %r12, 1;
	setp.ne.s32 	%p5, %r12, 0;
	@%p5 bra 	$L__BB3_6;
$L__BB3_7:
	st.global.f64 	[%rd1], %fd77;
	ret;

}
.func  (.param .b64 func_retval0) __internal_accurate_pow(
	.param .b64 __internal_accurate_pow_param_0
)
{
	.reg .pred 	%p<8>;
	.reg .b32 	%r<49>;
	.reg .b32 	%f<3>;
	.reg .b64 	%fd<109>;

	ld.param.f64 	%fd10, [__internal_accurate_pow_param_0];
	{
	.reg .b32 %temp; 
	mov.b64 	{%temp, %r46}, %fd10;
	}
	{
	.reg .b32 %temp; 
	mov.b64 	{%r45, %temp}, %fd10;
	}
	shr.u32 	%r47, %r46, 20;
	setp.gt.u32 	%p1, %r46, 1048575;
	@%p1 bra 	$L__BB4_2;
	mul.f64 	%fd11, %fd10, 0d4350000000000000;
	{
	.reg .b32 %temp; 
	mov.b64 	{%temp, %r46}, %fd11;
	}
	{
	.reg .b32 %temp; 
	mov.b64 	{%r45, %temp}, %fd11;
	}
	shr.u32 	%r16, %r46, 20;
	add.s32 	%r47, %r16, -54;
$L__BB4_2:
	add.s32 	%r48, %r47, -1023;
	and.b32  	%r17, %r46, -2146435073;
	or.b32  	%r18, %r17, 1072693248;
	mov.b64 	%fd107, {%r45, %r18};
	setp.lt.u32 	%p2, %r18, 1073127583;
	@%p2 bra 	$L__BB4_4;
	{
	.reg .b32 %temp; 
	mov.b64 	{%r19, %temp}, %fd107;
	}
	{
	.reg .b32 %temp; 
	mov.b64 	{%temp, %r20}, %fd107;
	}
	add.s32 	%r21, %r20, -1048576;
	mov.b64 	%fd107, {%r19, %r21};
	add.s32 	%r48, %r47, -1022;
$L__BB4_4:
	add.f64 	%fd12, %fd107, 0dBFF0000000000000;
	add.f64 	%fd13, %fd107, 0d3FF0000000000000;
	rcp.approx.ftz.f64 	%fd14, %fd13;
	neg.f64 	%fd15, %fd13;
	fma.rn.f64 	%fd16, %fd15, %fd14, 0d3FF0000000000000;
	fma.rn.f64 	%fd17, %fd16, %fd16, %fd16;
	fma.rn.f64 	%fd18, %fd17, %fd14, %fd14;
	mul.f64 	%fd19, %fd12, %fd18;
	fma.rn.f64 	%fd20, %fd12, %fd18, %fd19;
	mul.f64 	%fd21, %fd20, %fd20;
	fma.rn.f64 	%fd22, %fd21, 0d3EB0F5FF7D2CAFE2, 0d3ED0F5D241AD3B5A;
	fma.rn.f64 	%fd23, %fd22, %fd21, 0d3EF3B20A75488A3F;
	fma.rn.f64 	%fd24, %fd23, %fd21, 0d3F1745CDE4FAECD5;
	fma.rn.f64 	%fd25, %fd24, %fd21, 0d3F3C71C7258A578B;
	fma.rn.f64 	%fd26, %fd25, %fd21, 0d3F6249249242B910;
	fma.rn.f64 	%fd27, %fd26, %fd21, 0d3F89999999999DFB;
	sub.f64 	%fd28, %fd12, %fd20;
	add.f64 	%fd29, %fd28, %fd28;
	neg.f64 	%fd30, %fd20;
	fma.rn.f64 	%fd31, %fd30, %fd12, %fd29;
	mul.f64 	%fd32, %fd18, %fd31;
	fma.rn.f64 	%fd33, %fd21, %fd27, 0d3FB5555555555555;
	mov.f64 	%fd34, 0d3FB5555555555555;
	sub.f64 	%fd35, %fd34, %fd33;
	fma.rn.f64 	%fd36, %fd21, %fd27, %fd35;
	add.f64 	%fd37, %fd36, 0dBC46A4CB00B9E7B0;
	add.f64 	%fd38, %fd33, %fd37;
	sub.f64 	%fd39, %fd33, %fd38;
	add.f64 	%fd40, %fd37, %fd39;
	mul.rn.f64 	%fd41, %fd20, %fd20;
	neg.f64 	%fd42, %fd41;
	fma.rn.f64 	%fd43, %fd20, %fd20, %fd42;
	{
	.reg .b32 %temp; 
	mov.b64 	{%r22, %temp}, %fd32;
	}
	{
	.reg .b32 %temp; 
	mov.b64 	{%temp, %r23}, %fd32;
	}
	add.s32 	%r24, %r23, 1048576;
	mov.b64 	%fd44, {%r22, %r24};
	fma.rn.f64 	%fd45, %fd20, %fd44, %fd43;
	mul.rn.f64 	%fd46, %fd41, %fd20;
	neg.f64 	%fd47, %fd46;
	fma.rn.f64 	%fd48, %fd41, %fd20, %fd47;
	fma.rn.f64 	%fd49, %fd41, %fd32, %fd48;
	fma.rn.f64 	%fd50, %fd45, %fd20, %fd49;
	mul.rn.f64 	%fd51, %fd38, %fd46;
	neg.f64 	%fd52, %fd51;
	fma.rn.f64 	%fd53, %fd38, %fd46, %fd52;
	fma.rn.f64 	%fd54, %fd38, %fd50, %fd53;
	fma.rn.f64 	%fd55, %fd40, %fd46, %fd54;
	add.f64 	%fd56, %fd51, %fd55;
	sub.f64 	%fd57, %fd51, %fd56;
	add.f64 	%fd58, %fd55, %fd57;
	add.f64 	%fd59, %fd20, %fd56;
	sub.f64 	%fd60, %fd20, %fd59;
	add.f64 	%fd61, %fd56, %fd60;
	add.f64 	%fd62, %fd58, %fd61;
	add.f64 	%fd63, %fd32, %fd62;
	add.f64 	%fd64, %fd59, %fd63;
	sub.f64 	%fd65, %fd59, %fd64;
	add.f64 	%fd66, %fd63, %fd65;
	xor.b32  	%r25, %r48, -2147483648;
	mov.b32 	%r26, 1127219200;
	mov.b64 	%fd67, {%r25, %r26};
	mov.b32 	%r27, -2147483648;
	mov.b64 	%fd68, {%r27, %r26};
	sub.f64 	%fd69, %fd67, %fd68;
	fma.rn.f64 	%fd70, %fd69, 0d3FE62E42FEFA39EF, %fd64;
	fma.rn.f64 	%fd71, %fd69, 0dBFE62E42FEFA39EF, %fd70;
	sub.f64 	%fd72, %fd71, %fd64;
	sub.f64 	%fd73, %fd66, %fd72;
	fma.rn.f64 	%fd74, %fd69, 0d3C7ABC9E3B39803F, %fd73;
	add.f64 	%fd75, %fd70, %fd74;
	sub.f64 	%fd76, %fd70, %fd75;
	add.f64 	%fd77, %fd74, %fd76;
	mov.f64 	%fd78, 0d4000000000000000;
	{
	.reg .b32 %temp; 
	mov.b64 	{%temp, %r28}, %fd78;
	}
	{
	.reg .b32 %temp; 
	mov.b64 	{%r29, %temp}, %fd78;
	}
	shl.b32 	%r30, %r28, 1;
	setp.gt.u32 	%p3, %r30, -33554433;
	and.b32  	%r31, %r28, -15728641;
	selp.b32 	%r32, %r31, %r28, %p3;
	mov.b64 	%fd79, {%r29, %r32};
	mul.rn.f64 	%fd80, %fd75, %fd79;
	neg.f64 	%fd81, %fd80;
	fma.rn.f64 	%fd82, %fd75, %fd79, %fd81;
	fma.rn.f64 	%fd83, %fd77, %fd79, %fd82;
	add.f64 	%fd4, %fd80, %fd83;
	sub.f64 	%fd84, %fd80, %fd4;
	add.f64 	%fd5, %fd83, %fd84;
	fma.rn.f64 	%fd85, %fd4, 0d3FF71547652B82FE, 0d4338000000000000;
	{
	.reg .b32 %temp; 
	mov.b64 	{%r13, %temp}, %fd85;
	}
	mov.f64 	%fd86, 0dC338000000000000;
	add.rn.f64 	%fd87, %fd85, %fd86;
	fma.rn.f64 	%fd88, %fd87, 0dBFE62E42FEFA39EF, %fd4;
	fma.rn.f64 	%fd89, %fd87, 0dBC7ABC9E3B39803F, %fd88;
	fma.rn.f64 	%fd90, %fd89, 0d3E5ADE1569CE2BDF, 0d3E928AF3FCA213EA;
	fma.rn.f64 	%fd91, %fd90, %fd89, 0d3EC71DEE62401315;
	fma.rn.f64 	%fd92, %fd91, %fd89, 0d3EFA01997C89EB71;
	fma.rn.f64 	%fd93, %fd92, %fd89, 0d3F2A01A014761F65;
	fma.rn.f64 	%fd94, %fd93, %fd89, 0d3F56C16C1852B7AF;
	fma.rn.f64 	%fd95, %fd94, %fd89, 0d3F81111111122322;
	fma.rn.f64 	%fd96, %fd95, %fd89, 0d3FA55555555502A1;
	fma.rn.f64 	%fd97, %fd96, %fd89, 0d3FC5555555555511;
	fma.rn.f64 	%fd98, %fd97, %fd89, 0d3FE000000000000B;
	fma.rn.f64 	%fd99, %fd98, %fd89, 0d3FF0000000000000;
	fma.rn.f64 	%fd100, %fd99, %fd89, 0d3FF0000000000000;
	{
	.reg .b32 %temp; 
	mov.b64 	{%r14, %temp}, %fd100;
	}
	{
	.reg .b32 %temp; 
	mov.b64 	{%temp, %r15}, %fd100;
	}
	shl.b32 	%r33, %r13, 20;
	add.s32 	%r34, %r33, %r15;
	mov.b64 	%fd108, {%r14, %r34};
	{
	.reg .b32 %temp; 
	mov.b64 	{%temp, %r35}, %fd4;
	}
	mov.b32 	%f2, %r35;
	abs.f32 	%f1, %f2;
	setp.lt.f32 	%p4, %f1, 0f4086232B;
	@%p4 bra 	$L__BB4_7;
	setp.lt.f64 	%p5, %fd4, 0d0000000000000000;
	add.f64 	%fd101, %fd4, 0d7FF0000000000000;
	selp.f64 	%fd108, 0d0000000000000000, %fd101, %p5;
	setp.geu.f32 	%p6, %f1, 0f40874800;
	@%p6 bra 	$L__BB4_7;
	shr.u32 	%r36, %r13, 31;
	add.s32 	%r37, %r13, %r36;
	shr.s32 	%r38, %r37, 1;
	shl.b32 	%r39, %r38, 20;
	add.s32 	%r40, %r15, %r39;
	mov.b64 	%fd102, {%r14, %r40};
	sub.s32 	%r41, %r13, %r38;
	shl.b32 	%r42, %r41, 20;
	add.s32 	%r43, %r42, 1072693248;
	mov.b32 	%r44, 0;
	mov.b64 	%fd103, {%r44, %r43};
	mul.f64 	%fd108, %fd103, %fd102;
$L__BB4_7:
	abs.f64 	%fd104, %fd108;
	setp.eq.f64 	%p7, %fd104, 0d7FF0000000000000;
	fma.rn.f64 	%fd105, %fd108, %fd5, %fd108;
	selp.f64 	%fd106, %fd108, %fd105, %p7;
	st.param.f64 	[func_retval0], %fd106;
	ret;

}


// ===== COMPILED SASS (sm_100) =====

	.target	sm_100

	.elftype	@"ET_EXEC"


//--------------------- .note.nv.tkinfo           --------------------------
	.section	.note.nv.tkinfo,"",@"SHT_NOTE"
	.sectionflags	@"SHF_NOTE_NV_TKINFO"
	.tkinfo
        /*0018*/ 	.word	0x00000002
        /*0030*/ 	.string	""
        /*0030*/ 	.string	"ptxas"
        /*0030*/ 	.string	"Cuda compilation tools, release 13.0, V13.0.88"
        /*0030*/ 	.string	"Build cuda_13.0.r13.0/compiler.36424714_0"
        /*0030*/ 	.string	"-arch sm_100 -m 64 "



//--------------------- .note.nv.cuinfo           --------------------------
	.section	.note.nv.cuinfo,"",@"SHT_NOTE"
	.sectionflags	@"SHF_NOTE_NV_CUINFO"
        /*0018*/ 	.short	0x0002
        /*001a*/ 	.short	0x0064
        /*001c*/ 	.short	0x0082
	.zero		2


//--------------------- .nv.info                  --------------------------
	.section	.nv.info,"",@"SHT_CUDA_INFO"
	.align	4


	//----- nvinfo : EIATTR_REGCOUNT
	.align		4
        /*0000*/ 	.byte	0x04, 0x2f
        /*0002*/ 	.short	(.L_1 - .L_0)
	.align		4
.L_0:
        /*0004*/ 	.word	index@(_Z4foo1Pfi)
        /*0008*/ 	.word	0x00000011


	//----- nvinfo : EIATTR_FRAME_SIZE
	.align		4
.L_1:
        /*000c*/ 	.byte	0x04, 0x11
        /*000e*/ 	.short	(.L_3 - .L_2)
	.align		4
.L_2:
        /*0010*/ 	.word	index@($__internal_5_$__cuda_sm3x_div_rn_noftz_f32_slowpath)
        /*0014*/ 	.word	0x00000000


	//----- nvinfo : EIATTR_FRAME_SIZE
	.align		4
.L_3:
        /*0018*/ 	.byte	0x04, 0x11
        /*001a*/ 	.short	(.L_5 - .L_4)
	.align		4
.L_4:
        /*001c*/ 	.word	index@($__internal_4_$__cuda_sm20_sqrt_rn_f32_slowpath)
        /*0020*/ 	.word	0x00000000


	//----- nvinfo : EIATTR_FRAME_SIZE
	.align		4
.L_5:
        /*0024*/ 	.byte	0x04, 0x11
        /*0026*/ 	.short	(.L_7 - .L_6)
	.align		4
.L_6:
        /*0028*/ 	.word	index@(_Z4foo1Pfi)
        /*002c*/ 	.word	0x00000000


	//----- nvinfo : EIATTR_REGCOUNT
	.align		4
.L_7:
        /*0030*/ 	.byte	0x04, 0x2f
        /*0032*/ 	.short	(.L_9 - .L_8)
	.align		4
.L_8:
        /*0034*/ 	.word	index@(_Z4foo2Pdi)
        /*0038*/ 	.word	0x0000001e


	//----- nvinfo : EIATTR_FRAME_SIZE
	.align		4
.L_9:
        /*003c*/ 	.byte	0x04, 0x11
        /*003e*/ 	.short	(.L_11 - .L_10)
	.align		4
.L_10:
        /*0040*/ 	.word	index@($_Z4foo2Pdi$__internal_accurate_pow)
        /*0044*/ 	.word	0x00000000


	//----- nvinfo : EIATTR_FRAME_SIZE
	.align		4
.L_11:
        /*0048*/ 	.byte	0x04, 0x11
        /*004a*/ 	.short	(.L_13 - .L_12)
	.align		4
.L_12:
        /*004c*/ 	.word	index@($__internal_3_$__cuda_sm20_dsqrt_rn_f64_mediumpath_v1)
        /*0050*/ 	.word	0x00000000


	//----- nvinfo : EIATTR_FRAME_SIZE
	.align		4
.L_13:
        /*0054*/ 	.byte	0x04, 0x11
        /*0056*/ 	.short	(.L_15 - .L_14)
	.align		4
.L_14:
        /*0058*/ 	.word	index@($__internal_2_$__cuda_sm20_div_rn_f64_full)
        /*005c*/ 	.word	0x00000000


	//----- nvinfo : EIATTR_FRAME_SIZE
	.align		4
.L_15:
        /*0060*/ 	.byte	0x04, 0x11
        /*0062*/ 	.short	(.L_17 - .L_16)
	.align		4
.L_16:
        /*0064*/ 	.word	index@(_Z4foo2Pdi)
        /*0068*/ 	.word	0x00000000


	//----- nvinfo : EIATTR_REGCOUNT
	.align		4
.L_17:
        /*006c*/ 	.byte	0x04, 0x2f
        /*006e*/ 	.short	(.L_19 - .L_18)
	.align		4
.L_18:
        /*0070*/ 	.word	index@(_Z4foo5Pfi)
        /*0074*/ 	.word	0x00000011


	//----- nvinfo : EIATTR_FRAME_SIZE
	.align		4
.L_19:
        /*0078*/ 	.byte	0x04, 0x11
        /*007a*/ 	.short	(.L_21 - .L_20)
	.align		4
.L_20:
        /*007c*/ 	.word	index@($__internal_1_$__cuda_sm3x_div_rn_noftz_f32_slowpath)
        /*0080*/ 	.word	0x00000000


	//----- nvinfo : EIATTR_FRAME_SIZE
	.align		4
.L_21:
        /*0084*/ 	.byte	0x04, 0x11
        /*0086*/ 	.short	(.L_23 - .L_22)
	.align		4
.L_22:
        /*0088*/ 	.word	index@(_Z4foo5Pfi)
        /*008c*/ 	.word	0x00000000


	//----- nvinfo : EIATTR_REGCOUNT
	.align		4
.L_23:
        /*0090*/ 	.byte	0x04, 0x2f
        /*0092*/ 	.short	(.L_25 - .L_24)
	.align		4
.L_24:
        /*0094*/ 	.word	index@(_Z4foo6Pdi)
        /*0098*/ 	.word	0x0000001a


	//----- nvinfo : EIATTR_FRAME_SIZE
	.align		4
.L_25:
        /*009c*/ 	.byte	0x04, 0x11
        /*009e*/ 	.short	(.L_27 - .L_26)
	.align		4
.L_26:
        /*00a0*/ 	.word	index@($__internal_0_$__cuda_sm20_div_rn_f64_full)
        /*00a4*/ 	.word	0x00000000


	//----- nvinfo : EIATTR_FRAME_SIZE
	.align		4
.L_27:
        /*00a8*/ 	.byte	0x04, 0x11
        /*00aa*/ 	.short	(.L_29 - .L_28)
	.align		4
.L_28:
        /*00ac*/ 	.word	index@(_Z4foo6Pdi)
        /*00b0*/ 	.word	0x00000000


	//----- nvinfo : EIATTR_MIN_STACK_SIZE
	.align		4
.L_29:
        /*00b4*/ 	.byte	0x04, 0x12
        /*00b6*/ 	.short	(.L_31 - .L_30)
	.align		4
.L_30:
        /*00b8*/ 	.word	index@(_Z4foo6Pdi)
        /*00bc*/ 	.word	0x00000000


	//----- nvinfo : EIATTR_MIN_STACK_SIZE
	.align		4
.L_31:
        /*00c0*/ 	.byte	0x04, 0x12
        /*00c2*/ 	.short	(.L_33 - .L_32)
	.align		4
.L_32:
        /*00c4*/ 	.word	index@(_Z4foo5Pfi)
        /*00c8*/ 	.word	0x00000000


	//----- nvinfo : EIATTR_MIN_STACK_SIZE
	.align		4
.L_33:
        /*00cc*/ 	.byte	0x04, 0x12
        /*00ce*/ 	.short	(.L_35 - .L_34)
	.align		4
.L_34:
        /*00d0*/ 	.word	index@(_Z4foo2Pdi)
        /*00d4*/ 	.word	0x00000000


	//----- nvinfo : EIATTR_MIN_STACK_SIZE
	.align		4
.L_35:
        /*00d8*/ 	.byte	0x04, 0x12
        /*00da*/ 	.short	(.L_37 - .L_36)
	.align		4
.L_36:
        /*00dc*/ 	.word	index@(_Z4foo1Pfi)
        /*00e0*/ 	.word	0x00000000
.L_37:


//--------------------- .nv.compat                --------------------------
	.section	.nv.compat,"",@"SHT_CUDA_COMPAT_INFO"
	.align	4
        /*0000*/ 	.byte	0x02, 0x09, 0x00, 0x00, 0x02, 0x02, 0x01, 0x00, 0x02, 0x05, 0x05, 0x00, 0x03, 0x07, 0x01, 0x01
        /*0010*/ 	.byte	0x02, 0x03, 0x00, 0x00, 0x02, 0x06, 0x01, 0x00, 0x04, 0x0b, 0x08, 0x00, 0x01, 0x00, 0x00, 0x00
        /*0020*/ 	.byte	0x00, 0x00, 0x00, 0x00


//--------------------- .nv.info._Z4foo6Pdi       --------------------------
	.section	.nv.info._Z4foo6Pdi,"",@"SHT_CUDA_INFO"
	.sectionflags	@""
	.align	4


	//----- nvinfo : EIATTR_CUDA_API_VERSION
	.align		4
        /*0000*/ 	.byte	0x04, 0x37
        /*0002*/ 	.short	(.L_39 - .L_38)
.L_38:
        /*0004*/ 	.word	0x00000082


	//----- nvinfo : EIATTR_KPARAM_INFO
	.align		4
.L_39:
        /*0008*/ 	.byte	0x04, 0x17
        /*000a*/ 	.short	(.L_41 - .L_40)
.L_40:
        /*000c*/ 	.word	0x00000000
        /*0010*/ 	.short	0x0001
        /*0012*/ 	.short	0x0008
        /*0014*/ 	.byte	0x00, 0xf0, 0x11, 0x00


	//----- nvinfo : EIATTR_KPARAM_INFO
	.align		4
.L_41:
        /*0018*/ 	.byte	0x04, 0x17
        /*001a*/ 	.short	(.L_43 - .L_42)
.L_42:
        /*001c*/ 	.word	0x00000000
        /*0020*/ 	.short	0x0000
        /*0022*/ 	.short	0x0000
        /*0024*/ 	.byte	0x00, 0xf5, 0x21, 0x00


	//----- nvinfo : EIATTR_SPARSE_MMA_MASK
	.align		4
.L_43:
        /*0028*/ 	.byte	0x03, 0x50
        /*002a*/ 	.short	0x0000


	//----- nvinfo : EIATTR_MAXREG_COUNT
	.align		4
        /*002c*/ 	.byte	0x03, 0x1b
        /*002e*/ 	.short	0x00ff


	//----- nvinfo : EIATTR_MERCURY_ISA_VERSION
	.align		4
        /*0030*/ 	.byte	0x03, 0x5f
        /*0032*/ 	.short	0x0101


	//----- nvinfo : EIATTR_VRC_CTA_INIT_COUNT
	.align		4
        /*0034*/ 	.byte	0x02, 0x4a
	.zero		1
	.zero		1


	//----- nvinfo : EIATTR_EXIT_INSTR_OFFSETS
	.align		4
        /*0038*/ 	.byte	0x04, 0x1c
        /*003a*/ 	.short	(.L_45 - .L_44)


	//   ....[0]....
.L_44:
        /*003c*/ 	.word	0x00001bd0


	//----- nvinfo : EIATTR_CRS_STACK_SIZE
	.align		4
.L_45:
        /*0040*/ 	.byte	0x04, 0x1e
        /*0042*/ 	.short	(.L_47 - .L_46)
.L_46:
        /*0044*/ 	.word	0x00000000


	//----- nvinfo : EIATTR_CBANK_PARAM_SIZE
	.align		4
.L_47:
        /*0048*/ 	.byte	0x03, 0x19
        /*004a*/ 	.short	0x000c


	//----- nvinfo : EIATTR_PARAM_CBANK
	.align		4
        /*004c*/ 	.byte	0x04, 0x0a
        /*004e*/ 	.short	(.L_49 - .L_48)
	.align		4
.L_48:
        /*0050*/ 	.word	index@(.nv.constant0._Z4foo6Pdi)
        /*0054*/ 	.short	0x0380
        /*0056*/ 	.short	0x000c


	//----- nvinfo : EIATTR_SW_WAR
	.align		4
.L_49:
        /*0058*/ 	.byte	0x04, 0x36
        /*005a*/ 	.short	(.L_51 - .L_50)
.L_50:
        /*005c*/ 	.word	0x00000008
.L_51:


//--------------------- .nv.info._Z4foo5Pfi       --------------------------
	.section	.nv.info._Z4foo5Pfi,"",@"SHT_CUDA_INFO"
	.sectionflags	@""
	.align	4


	//----- nvinfo : EIATTR_CUDA_API_VERSION
	.align		4
        /*0000*/ 	.byte	0x04, 0x37
        /*0002*/ 	.short	(.L_53 - .L_52)
.L_52:
        /*0004*/ 	.word	0x00000082


	//----- nvinfo : EIATTR_KPARAM_INFO
	.align		4
.L_53:
        /*0008*/ 	.byte	0x04, 0x17
        /*000a*/ 	.short	(.L_55 - .L_54)
.L_54:
        /*000c*/ 	.word	0x00000000
        /*0010*/ 	.short	0x0001
        /*0012*/ 	.short	0x0008
        /*0014*/ 	.byte	0x00, 0xf0, 0x11, 0x00


	//----- nvinfo : EIATTR_KPARAM_INFO
	.align		4
.L_55:
        /*0018*/ 	.byte	0x04, 0x17
        /*001a*/ 	.short	(.L_57 - .L_56)
.L_56:
        /*001c*/ 	.word	0x00000000
        /*0020*/ 	.short	0x0000
        /*0022*/ 	.short	0x0000
        /*0024*/ 	.byte	0x00, 0xf5, 0x21, 0x00


	//----- nvinfo : EIATTR_SPARSE_MMA_MASK
	.align		4
.L_57:
        /*0028*/ 	.byte	0x03, 0x50
        /*002a*/ 	.short	0x0000


	//----- nvinfo : EIATTR_MAXREG_COUNT
	.align		4
        /*002c*/ 	.byte	0x03, 0x1b
        /*002e*/ 	.short	0x00ff


	//----- nvinfo : EIATTR_MERCURY_ISA_VERSION
	.align		4
        /*0030*/ 	.byte	0x03, 0x5f
        /*0032*/ 	.short	0x0101


	//----- nvinfo : EIATTR_VRC_CTA_INIT_COUNT
	.align		4
        /*0034*/ 	.byte	0x02, 0x4a
	.zero		1
	.zero		1


	//----- nvinfo : EIATTR_EXIT_INSTR_OFFSETS
	.align		4
        /*0038*/ 	.byte	0x04, 0x1c
        /*003a*/ 	.short	(.L_59 - .L_58)


	//   ....[0]....
.L_58:
        /*003c*/ 	.word	0x00001280


	//----- nvinfo : EIATTR_CRS_STACK_SIZE
	.align		4
.L_59:
        /*0040*/ 	.byte	0x04, 0x1e
        /*0042*/ 	.short	(.L_61 - .L_60)
.L_60:
        /*0044*/ 	.word	0x00000000


	//----- nvinfo : EIATTR_CBANK_PARAM_SIZE
	.align		4
.L_61:
        /*0048*/ 	.byte	0x03, 0x19
        /*004a*/ 	.short	0x000c


	//----- nvinfo : EIATTR_PARAM_CBANK
	.align		4
        /*004c*/ 	.byte	0x04, 0x0a
        /*004e*/ 	.short	(.L_63 - .L_62)
	.align		4
.L_62:
        /*0050*/ 	.word	index@(.nv.constant0._Z4foo5Pfi)
        /*0054*/ 	.short	0x0380
        /*0056*/ 	.short	0x000c


	//----- nvinfo : EIATTR_SW_WAR
	.align		4
.L_63:
        /*0058*/ 	.byte	0x04, 0x36
        /*005a*/ 	.short	(.L_65 - .L_64)
.L_64:
        /*005c*/ 	.word	0x00000008
.L_65:


//--------------------- .nv.info._Z4foo2Pdi       --------------------------
	.section	.nv.info._Z4foo2Pdi,"",@"SHT_CUDA_INFO"
	.sectionflags	@""
	.align	4


	//----- nvinfo : EIATTR_CUDA_API_VERSION
	.align		4
        /*0000*/ 	.byte	0x04, 0x37
        /*0002*/ 	.short	(.L_67 - .L_66)
.L_66:
        /*0004*/ 	.word	0x00000082


	//----- nvinfo : EIATTR_KPARAM_INFO
	.align		4
.L_67:
        /*0008*/ 	.byte	0x04, 0x17
        /*000a*/ 	.short	(.L_69 - .L_68)
.L_68:
        /*000c*/ 	.word	0x00000000
        /*0010*/ 	.short	0x0001
        /*0012*/ 	.short	0x0008
        /*0014*/ 	.byte	0x00, 0xf0, 0x11, 0x00


	//----- nvinfo : EIATTR_KPARAM_INFO
	.align		4
.L_69:
        /*0018*/ 	.byte	0x04, 0x17
        /*001a*/ 	.short	(.L_71 - .L_70)
.L_70:
        /*001c*/ 	.word	0x00000000
        /*0020*/ 	.short	0x0000
        /*0022*/ 	.short	0x0000
        /*0024*/ 	.byte	0x00, 0xf5, 0x21, 0x00


	//----- nvinfo : EIATTR_SPARSE_MMA_MASK
	.align		4
.L_71:
        /*0028*/ 	.byte	0x03, 0x50
        /*002a*/ 	.short	0x0000


	//----- nvinfo : EIATTR_MAXREG_COUNT
	.align		4
        /*002c*/ 	.byte	0x03, 0x1b
        /*002e*/ 	.short	0x00ff


	//----- nvinfo : EIATTR_MERCURY_ISA_VERSION
	.align		4
        /*0030*/ 	.byte	0x03, 0x5f
        /*0032*/ 	.short	0x0101


	//----- nvinfo : EIATTR_VRC_CTA_INIT_COUNT
	.align		4
        /*0034*/ 	.byte	0x02, 0x4a
	.zero		1
	.zero		1


	//----- nvinfo : EIATTR_EXIT_INSTR_OFFSETS
	.align		4
        /*0038*/ 	.byte	0x04, 0x1c
        /*003a*/ 	.short	(.L_73 - .L_72)


	//   ....[0]....
.L_72:
        /*003c*/ 	.word	0x00001b10


	//----- nvinfo : EIATTR_CRS_STACK_SIZE
	.align		4
.L_73:
        /*0040*/ 	.byte	0x04, 0x1e
        /*0042*/ 	.short	(.L_75 - .L_74)
.L_74:
        /*0044*/ 	.word	0x00000000


	//----- nvinfo : EIATTR_CBANK_PARAM_SIZE
	.align		4
.L_75:
        /*0048*/ 	.byte	0x03, 0x19
        /*004a*/ 	.short	0x000c


	//----- nvinfo : EIATTR_PARAM_CBANK
	.align		4
        /*004c*/ 	.byte	0x04, 0x0a
        /*004e*/ 	.short	(.L_77 - .L_76)
	.align		4
.L_76:
        /*0050*/ 	.word	index@(.nv.constant0._Z4foo2Pdi)
        /*0054*/ 	.short	0x0380
        /*0056*/ 	.short	0x000c


	//----- nvinfo : EIATTR_SW_WAR
	.align		4
.L_77:
        /*0058*/ 	.byte	0x04, 0x36
        /*005a*/ 	.short	(.L_79 - .L_78)
.L_78:
        /*005c*/ 	.word	0x00000008
.L_79:


//--------------------- .nv.info._Z4foo1Pfi       --------------------------
	.section	.nv.info._Z4foo1Pfi,"",@"SHT_CUDA_INFO"
	.sectionflags	@""
	.align	4


	//----- nvinfo : EIATTR_CUDA_API_VERSION
	.align		4
        /*0000*/ 	.byte	0x04, 0x37
        /*0002*/ 	.short	(.L_81 - .L_80)
.L_80:
        /*0004*/ 	.word	0x00000082


	//----- nvinfo : EIATTR_KPARAM_INFO
	.align		4
.L_81:
        /*0008*/ 	.byte	0x04, 0x17
        /*000a*/ 	.short	(.L_83 - .L_82)
.L_82:
        /*000c*/ 	.word	0x00000000
        /*0010*/ 	.short	0x0001
        /*0012*/ 	.short	0x0008
        /*0014*/ 	.byte	0x00, 0xf0, 0x11, 0x00


	//----- nvinfo : EIATTR_KPARAM_INFO
	.align		4
.L_83:
        /*0018*/ 	.byte	0x04, 0x17
        /*001a*/ 	.short	(.L_85 - .L_84)
.L_84:
        /*001c*/ 	.word	0x00000000
        /*0020*/ 	.short	0x0000
        /*0022*/ 	.short	0x0000
        /*0024*/ 	.byte	0x00, 0xf5, 0x21, 0x00


	//----- nvinfo : EIATTR_SPARSE_MMA_MASK
	.align		4
.L_85:
        /*0028*/ 	.byte	0x03, 0x50
        /*002a*/ 	.short	0x0000


	//----- nvinfo : EIATTR_MAXREG_COUNT
	.align		4
        /*002c*/ 	.byte	0x03, 0x1b
        /*002e*/ 	.short	0x00ff


	//----- nvinfo : EIATTR_MERCURY_ISA_VERSION
	.align		4
        /*0030*/ 	.byte	0x03, 0x5f
        /*0032*/ 	.short	0x0101


	//----- nvinfo : EIATTR_VRC_CTA_INIT_COUNT
	.align		4
        /*0034*/ 	.byte	0x02, 0x4a
	.zero		1
	.zero		1


	//----- nvinfo : EIATTR_EXIT_INSTR_OFFSETS
	.align		4
        /*0038*/ 	.byte	0x04, 0x1c
        /*003a*/ 	.short	(.L_87 - .L_86)


	//   ....[0]....
.L_86:
        /*003c*/ 	.word	0x00000970


	//----- nvinfo : EIATTR_CRS_STACK_SIZE
	.align		4
.L_87:
        /*0040*/ 	.byte	0x04, 0x1e
        /*0042*/ 	.short	(.L_89 - .L_88)
.L_88:
        /*0044*/ 	.word	0x00000000


	//----- nvinfo : EIATTR_CBANK_PARAM_SIZE
	.align		4
.L_89:
        /*0048*/ 	.byte	0x03, 0x19
        /*004a*/ 	.short	0x000c


	//----- nvinfo : EIATTR_PARAM_CBANK
	.align		4
        /*004c*/ 	.byte	0x04, 0x0a
        /*004e*/ 	.short	(.L_91 - .L_90)
	.align		4
.L_90:
        /*0050*/ 	.word	index@(.nv.constant0._Z4foo1Pfi)
        /*0054*/ 	.short	0x0380
        /*0056*/ 	.short	0x000c


	//----- nvinfo : EIATTR_SW_WAR
	.align		4
.L_91:
        /*0058*/ 	.byte	0x04, 0x36
        /*005a*/ 	.short	(.L_93 - .L_92)
.L_92:
        /*005c*/ 	.word	0x00000008
.L_93:


//--------------------- .nv.callgraph             --------------------------
	.section	.nv.callgraph,"",@"SHT_CUDA_CALLGRAPH"
	.align	4
	.sectionentsize	8
	.align		4
        /*0000*/ 	.word	0x00000000
	.align		4
        /*0004*/ 	.word	0xffffffff
	.align		4
        /*0008*/ 	.word	0x00000000
	.align		4
        /*000c*/ 	.word	0xfffffffe
	.align		4
        /*0010*/ 	.word	0x00000000
	.align		4
        /*0014*/ 	.word	0xfffffffd
	.align		4
        /*0018*/ 	.word	0x00000000
	.align		4
        /*001c*/ 	.word	0xfffffffc


//--------------------- .text._Z4foo6Pdi          --------------------------
	.section	.text._Z4foo6Pdi,"ax",@progbits
	.align	128
        .global         _Z4foo6Pdi
        .type           _Z4foo6Pdi,@function
        .size           _Z4foo6Pdi,(.L_x_161 - _Z4foo6Pdi)
        .other          _Z4foo6Pdi,@"STO_CUDA_ENTRY STV_DEFAULT"
_Z4foo6Pdi:
.text._Z4foo6Pdi:
[----:B------:R-:W-:Y:S01]  /*0000*/  LDC R1, c[0x0][0x37c] ;  /* 0x0000df00ff017b82 */ /* 0x000fe20000000800 */
[----:B------:R-:W0:Y:S07]  /*0010*/  S2R R3, SR_TID.X ;  /* 0x0000000000037919 */ /* 0x000e2e0000002100 */
[----:B------:R-:W0:Y:S01]  /*0020*/  LDC.64 R4, c[0x0][0x380] ;  /* 0x0000e000ff047b82 */ /* 0x000e220000000a00 */
[----:B------:R-:W1:Y:S01]  /*0030*/  LDCU.64 UR6, c[0x0][0x358] ;  /* 0x00006b00ff0677ac */ /* 0x000e620008000a00 */
[----:B------:R-:W2:Y:S01]  /*0040*/  LDCU UR4, c[0x0][0x388] ;  /* 0x00007100ff0477ac */ /* 0x000ea20008000800 */
[----:B0-----:R-:W-:-:S05]  /*0050*/  IMAD.WIDE.U32 R4, R3, 0x8, R4 ;  /* 0x0000000803047825 */ /* 0x001fca00078e0004 */
[----:B-1----:R0:W5:Y:S01]  /*0060*/  LDG.E.64 R2, desc[UR6][R4.64] ;  /* 0x0000000604027981 */ /* 0x002162000c1e1b00 */
[----:B--2---:R-:W-:-:S09]  /*0070*/  UISETP.GE.AND UP0, UPT, UR4, 0x1, UPT ;  /* 0x000000010400788c */ /* 0x004fd2000bf06270 */
[----:B0-----:R-:W-:Y:S05]  /*0080*/  BRA.U !UP0, `(.L_x_0) ;  /* 0x0000001908cc7547 */ /* 0x001fea000b800000 */
[----:B------:R-:W-:Y:S02]  /*0090*/  UISETP.GE.U32.AND UP0, UPT, UR4, 0x4, UPT ;  /* 0x000000040400788c */ /* 0x000fe4000bf06070 */
[----:B------:R-:W-:-:S07]  /*00a0*/  ULOP3.LUT UR5, UR4, 0x3, URZ, 0xc0, !UPT ;  /* 0x0000000304057892 */ /* 0x000fce000f8ec0ff */
[----:B------:R-:W-:Y:S05]  /*00b0*/  BRA.U !UP0, `(.L_x_1) ;  /* 0x00000015085c7547 */ /* 0x000fea000b800000 */
[----:B------:R-:W-:-:S04]  /*00c0*/  ULOP3.LUT UR4, UR4, 0x7ffffffc, URZ, 0xc0, !UPT ;  /* 0x7ffffffc04047892 */ /* 0x000fc8000f8ec0ff */
[----:B------:R-:W-:-:S12]  /*00d0*/  UIADD3 UR4, UPT, UPT, -UR4, URZ, URZ ;  /* 0x000000ff04047290 */ /* 0x000fd8000fffe1ff */
.L_x_26:
[----:B------:R-:W0:Y:S01]  /*00e0*/  MUFU.RCP64H R7, 3 ;  /* 0x4008000000077908 */ /* 0x000e220000001800 */
[----:B------:R-:W-:Y:S01]  /*00f0*/  IMAD.MOV.U32 R10, RZ, RZ, 0x0 ;  /* 0x00000000ff0a7424 */ /* 0x000fe200078e00ff */
[----:B-----5:R-:W-:Y:S01]  /*0100*/  DADD R2, |R2|, 5 ;  /* 0x4014000002027429 */ /* 0x020fe20000000200 */
[----:B------:R-:W-:Y:S01]  /*0110*/  IMAD.MOV.U32 R11, RZ, RZ, 0x40080000 ;  /* 0x40080000ff0b7424 */ /* 0x000fe200078e00ff */
[----:B------:R-:W-:Y:S01]  /*0120*/  UIADD3 UR4, UPT, UPT, UR4, 0x4, URZ ;  /* 0x0000000404047890 */ /* 0x000fe2000fffe0ff */
[----:B------:R-:W-:Y:S01]  /*0130*/  IMAD.MOV.U32 R6, RZ, RZ, 0x1 ;  /* 0x00000001ff067424 */ /* 0x000fe200078e00ff */
[----:B------:R-:W-:Y:S02]  /*0140*/  BSSY.RECONVERGENT B1, `(.L_x_2) ;  /* 0x0000017000017945 */ /* 0x000fe40003800200 */
[----:B------:R-:W-:-:S03]  /*0150*/  UISETP.NE.AND UP0, UPT, UR4, URZ, UPT ;  /* 0x000000ff0400728c */ /* 0x000fc6000bf05270 */
[----:B0-----:R-:W-:-:S08]  /*0160*/  DFMA R8, R6, -R10, 1 ;  /* 0x3ff000000608742b */ /* 0x001fd0000000080a */
[----:B------:R-:W-:-:S08]  /*0170*/  DFMA R8, R8, R8, R8 ;  /* 0x000000080808722b */ /* 0x000fd00000000008 */
[----:B------:R-:W-:-:S08]  /*0180*/  DFMA R8, R6, R8, R6 ;  /* 0x000000080608722b */ /* 0x000fd00000000006 */
[----:B------:R-:W-:Y:S02]  /*0190*/  DFMA R6, R8, -R10, 1 ;  /* 0x3ff000000806742b */ /* 0x000fe4000000080a */
[----:B------:R-:W-:-:S06]  /*01a0*/  DADD R10, R2, -101 ;  /* 0xc0594000020a7429 */ /* 0x000fcc0000000000 */
[----:B------:R-:W-:-:S04]  /*01b0*/  DFMA R6, R8, R6, R8 ;  /* 0x000000060806722b */ /* 0x000fc80000000008 */
[----:B------:R-:W-:-:S04]  /*01c0*/  FSETP.GEU.AND P1, PT, |R11|, 6.5827683646048100446e-37, PT ;  /* 0x036000000b00780b */ /* 0x000fc80003f2e200 */
[----:B------:R-:W-:-:S08]  /*01d0*/  DMUL R2, R10, R6 ;  /* 0x000000060a027228 */ /* 0x000fd00000000000 */
[----:B------:R-:W-:-:S08]  /*01e0*/  DFMA R8, R2, -3, R10 ;  /* 0xc00800000208782b */ /* 0x000fd0000000000a */
[----:B------:R-:W-:-:S10]  /*01f0*/  DFMA R2, R6, R8, R2 ;  /* 0x000000080602722b */ /* 0x000fd40000000002 */
[----:B------:R-:W-:-:S05]  /*0200*/  FFMA R0, RZ, 2.125, R3 ;  /* 0x40080000ff007823 */ /* 0x000fca0000000003 */
[----:B------:R-:W-:-:S13]  /*0210*/  FSETP.GT.AND P0, PT, |R0|, 1.469367938527859385e-39, PT ;  /* 0x001000000000780b */ /* 0x000fda0003f04200 */
[----:B------:R-:W-:Y:S05]  /*0220*/  @P0 BRA P1, `(.L_x_3) ;  /* 0x0000000000200947 */ /* 0x000fea0000800000 */
[----:B------:R-:W-:Y:S01]  /*0230*/  MOV R8, R10 ;  /* 0x0000000a00087202 */ /* 0x000fe20000000f00 */
[----:B------:R-:W-:Y:S01]  /*0240*/  IMAD.MOV.U32 R9, RZ, RZ, R11 ;  /* 0x000000ffff097224 */ /* 0x000fe200078e000b */
[----:B------:R-:W-:Y:S01]  /*0250*/  MOV R0, 0x290 ;  /* 0x0000029000007802 */ /* 0x000fe20000000f00 */
[----:B------:R-:W-:Y:S02]  /*0260*/  IMAD.MOV.U32 R6, RZ, RZ, RZ ;  /* 0x000000ffff067224 */ /* 0x000fe400078e00ff */
[----:B------:R-:W-:-:S07]  /*0270*/  IMAD.MOV.U32 R7, RZ, RZ, 0x40080000 ;  /* 0x40080000ff077424 */ /* 0x000fce00078e00ff */
[----:B------:R-:W-:Y:S05]  /*0280*/  CALL.REL.NOINC `($__internal_0_$__cuda_sm20_div_rn_f64_full) ;  /* 0x0000001800547944 */ /* 0x000fea0003c00000 */
[----:B------:R-:W-:Y:S01]  /*0290*/  MOV R2, R12 ;  /* 0x0000000c00027202 */ /* 0x000fe20000000f00 */
[----:B------:R-:W-:-:S07]  /*02a0*/  IMAD.MOV.U32 R3, RZ, RZ, R13 ;  /* 0x000000ffff037224 */ /* 0x000fce00078e000d */
.L_x_3:
[----:B------:R-:W-:Y:S05]  /*02b0*/  BSYNC.RECONVERGENT B1 ;  /* 0x0000000000017941 */ /* 0x000fea0003800200 */
.L_x_2:
[----:B------:R-:W0:Y:S01]  /*02c0*/  MUFU.RCP64H R7, 1.0369997024536132812 ;  /* 0x3ff0978d00077908 */ /* 0x000e220000001800 */
[----:B------:R-:W-:Y:S02]  /*02d0*/  HFMA2 R6, -RZ, RZ, 0, 5.9604644775390625e-08 ;  /* 0x00000001ff067431 */ /* 0x000fe400000001ff */
[----:B------:R-:W-:Y:S01]  /*02e0*/  IMAD.MOV.U32 R10, RZ, RZ, 0x4fdf3b64 ;  /* 0x4fdf3b64ff0a7424 */ /* 0x000fe200078e00ff */
[----:B------:R-:W-:Y:S01]  /*02f0*/  DADD R2, R2, 102 ;  /* 0x4059800002027429 */ /* 0x000fe20000000000 */
[----:B------:R-:W-:Y:S01]  /*0300*/  IMAD.MOV.U32 R11, RZ, RZ, 0x3ff0978d ;  /* 0x3ff0978dff0b7424 */ /* 0x000fe200078e00ff */
[----:B------:R-:W-:Y:S01]  /*0310*/  UMOV UR8, 0x51eb851f ;  /* 0x51eb851f00087882 */ /* 0x000fe20000000000 */
[----:B------:R-:W-:Y:S01]  /*0320*/  UMOV UR9, 0x3ff11eb8 ;  /* 0x3ff11eb800097882 */ /* 0x000fe20000000000 */
[----:B------:R-:W-:Y:S04]  /*0330*/  BSSY.RECONVERGENT B1, `(.L_x_4) ;  /* 0x0000017000017945 */ /* 0x000fe80003800200 */
[----:B------:R-:W-:-:S02]  /*0340*/  DADD R2, R2, UR8 ;  /* 0x0000000802027e29 */ /* 0x000fc40008000000 */
[----:B0-----:R-:W-:-:S06]  /*0350*/  DFMA R8, R6, -R10, 1 ;  /* 0x3ff000000608742b */ /* 0x001fcc000000080a */
[----:B------:R-:W-:Y:S02]  /*0360*/  DADD R12, R2, -103 ;  /* 0xc059c000020c7429 */ /* 0x000fe40000000000 */
[----:B------:R-:W-:-:S08]  /*0370*/  DFMA R8, R8, R8, R8 ;  /* 0x000000080808722b */ /* 0x000fd00000000008 */
[----:B------:R-:W-:Y:S01]  /*0380*/  FSETP.GEU.AND P1, PT, |R13|, 6.5827683646048100446e-37, PT ;  /* 0x036000000d00780b */ /* 0x000fe20003f2e200 */
[----:B------:R-:W-:-:S08]  /*0390*/  DFMA R8, R6, R8, R6 ;  /* 0x000000080608722b */ /* 0x000fd00000000006 */
[----:B------:R-:W-:-:S08]  /*03a0*/  DFMA R6, R8, -R10, 1 ;  /* 0x3ff000000806742b */ /* 0x000fd0000000080a */
[----:B------:R-:W-:-:S08]  /*03b0*/  DFMA R6, R8, R6, R8 ;  /* 0x000000060806722b */ /* 0x000fd00000000008 */
[----:B------:R-:W-:-:S08]  /*03c0*/  DMUL R2, R12, R6 ;  /* 0x000000060c027228 */ /* 0x000fd00000000000 */
[----:B------:R-:W-:-:S08]  /*03d0*/  DFMA R8, R2, -R10, R12 ;  /* 0x8000000a0208722b */ /* 0x000fd0000000000c */
[----:B------:R-:W-:-:S10]  /*03e0*/  DFMA R2, R6, R8, R2 ;  /* 0x000000080602722b */ /* 0x000fd40000000002 */
[----:B------:R-:W-:-:S05]  /*03f0*/  FFMA R0, RZ, 1.8796249628067016602, R3 ;  /* 0x3ff0978dff007823 */ /* 0x000fca0000000003 */
[----:B------:R-:W-:-:S13]  /*0400*/  FSETP.GT.AND P0, PT, |R0|, 1.469367938527859385e-39, PT ;  /* 0x001000000000780b */ /* 0x000fda0003f04200 */
[----:B------:R-:W-:Y:S05]  /*0410*/  @P0 BRA P1, `(.L_x_5) ;  /* 0x0000000000200947 */ /* 0x000fea0000800000 */
[----:B------:R-:W-:Y:S01]  /*0420*/  IMAD.MOV.U32 R8, RZ, RZ, R12 ;  /* 0x000000ffff087224 */ /* 0x000fe200078e000c */
[----:B------:R-:W-:Y:S01]  /*0430*/  MOV R7, 0x3ff0978d ;  /* 0x3ff0978d00077802 */ /* 0x000fe20000000f00 */
[----:B------:R-:W-:Y:S01]  /*0440*/  IMAD.MOV.U32 R9, RZ, RZ, R13 ;  /* 0x000000ffff097224 */ /* 0x000fe200078e000d */
[----:B------:R-:W-:Y:S01]  /*0450*/  MOV R0, 0x480 ;  /* 0x0000048000007802 */ /* 0x000fe20000000f00 */
[----:B------:R-:W-:-:S07]  /*0460*/  IMAD.MOV.U32 R6, RZ, RZ, 0x4fdf3b64 ;  /* 0x4fdf3b64ff067424 */ /* 0x000fce00078e00ff */
[----:B------:R-:W-:Y:S05]  /*0470*/  CALL.REL.NOINC `($__internal_0_$__cuda_sm20_div_rn_f64_full) ;  /* 0x0000001400d87944 */ /* 0x000fea0003c00000 */
[----:B------:R-:W-:Y:S02]  /*0480*/  IMAD.MOV.U32 R2, RZ, RZ, R12 ;  /* 0x000000ffff027224 */ /* 0x000fe400078e000c */
[----:B------:R-:W-:-:S07]  /*0490*/  IMAD.MOV.U32 R3, RZ, RZ, R13 ;  /* 0x000000ffff037224 */ /* 0x000fce00078e000d */
.L_x_5:
[----:B------:R-:W-:Y:S05]  /*04a0*/  BSYNC.RECONVERGENT B1 ;  /* 0x0000000000017941 */ /* 0x000fea0003800200 */
.L_x_4:
[----:B------:R-:W0:Y:S01]  /*04b0*/  MUFU.RCP64H R7, 0.21999990940093994141 ;  /* 0x3fcc28f500077908 */ /* 0x000e220000001800 */
[----:B------:R-:W-:Y:S01]  /*04c0*/  IMAD.MOV.U32 R10, RZ, RZ, -0x3d70a3d7 ;  /* 0xc28f5c29ff0a7424 */ /* 0x000fe200078e00ff */
[----:B------:R-:W-:Y:S01]  /*04d0*/  MOV R11, 0x3fcc28f5 ;  /* 0x3fcc28f5000b7802 */ /* 0x000fe20000000f00 */
[----:B------:R-:W-:Y:S01]  /*04e0*/  IMAD.MOV.U32 R6, RZ, RZ, 0x1 ;  /* 0x00000001ff067424 */ /* 0x000fe200078e00ff */
[----:B------:R-:W-:Y:S01]  /*04f0*/  DADD R2, R2, 104 ;  /* 0x405a000002027429 */ /* 0x000fe20000000000 */
[----:B------:R-:W-:Y:S07]  /*0500*/  BSSY.RECONVERGENT B1, `(.L_x_6) ;  /* 0x0000017000017945 */ /* 0x000fee0003800200 */
[----:B------:R-:W-:-:S02]  /*0510*/  DADD R2, R2, 3 ;  /* 0x4008000002027429 */ /* 0x000fc40000000000 */
        /* <DEDUP_REMOVED lines=10> */
[----:B------:R-:W-:-:S05]  /*05c0*/  FFMA R0, RZ, 1.5949999094009399414, R3 ;  /* 0x3fcc28f5ff007823 */ /* 0x000fca0000000003 */
        /* <DEDUP_REMOVED lines=10> */
.L_x_7:
[----:B------:R-:W-:Y:S05]  /*0670*/  BSYNC.RECONVERGENT B1 ;  /* 0x0000000000017941 */ /* 0x000fea0003800200 */
.L_x_6:
[----:B------:R-:W0:Y:S01]  /*0680*/  MUFU.RCP64H R7, 3 ;  /* 0x4008000000077908 */ /* 0x000e220000001800 */
[----:B------:R-:W-:Y:S01]  /*0690*/  MOV R8, 0x0 ;  /* 0x0000000000087802 */ /* 0x000fe20000000f00 */
[----:B------:R-:W-:Y:S01]  /*06a0*/  IMAD.MOV.U32 R9, RZ, RZ, 0x40080000 ;  /* 0x40080000ff097424 */ /* 0x000fe200078e00ff */
[----:B------:R-:W-:Y:S01]  /*06b0*/  DADD R2, R2, 106 ;  /* 0x405a800002027429 */ /* 0x000fe20000000000 */
[----:B------:R-:W-:Y:S01]  /*06c0*/  IMAD.MOV.U32 R6, RZ, RZ, 0x1 ;  /* 0x00000001ff067424 */ /* 0x000fe200078e00ff */
[----:B------:R-:W-:Y:S06]  /*06d0*/  BSSY.RECONVERGENT B1, `(.L_x_8) ;  /* 0x0000015000017945 */ /* 0x000fec0003800200 */
[----:B------:R-:W-:-:S02]  /*06e0*/  DADD R2, |R2|, 5 ;  /* 0x4014000002027429 */ /* 0x000fc40000000200 */
        /* <DEDUP_REMOVED lines=13> */
[----:B------:R-:W-:Y:S01]  /*07c0*/  IMAD.MOV.U32 R6, RZ, RZ, RZ ;  /* 0x000000ffff067224 */ /* 0x000fe200078e00ff */
[----:B------:R-:W-:Y:S02]  /*07d0*/  MOV R7, 0x40080000 ;  /* 0x4008000000077802 */ /* 0x000fe40000000f00 */
[----:B------:R-:W-:-:S07]  /*07e0*/  MOV R0, 0x800 ;  /* 0x0000080000007802 */ /* 0x000fce0000000f00 */
[----:B------:R-:W-:Y:S05]  /*07f0*/  CALL.REL.NOINC `($__internal_0_$__cuda_sm20_div_rn_f64_full) ;  /* 0x0000001000f87944 */ /* 0x000fea0003c00000 */
[----:B------:R-:W-:Y:S02]  /*0800*/  IMAD.MOV.U32 R2, RZ, RZ, R12 ;  /* 0x000000ffff027224 */ /* 0x000fe400078e000c */
[----:B------:R-:W-:-:S07]  /*0810*/  IMAD.MOV.U32 R3, RZ, RZ, R13 ;  /* 0x000000ffff037224 */ /* 0x000fce00078e000d */
.L_x_9:
[----:B------:R-:W-:Y:S05]  /*0820*/  BSYNC.RECONVERGENT B1 ;  /* 0x0000000000017941 */ /* 0x000fea0003800200 */
.L_x_8:
[----:B------:R-:W0:Y:S01]  /*0830*/  MUFU.RCP64H R7, 1.0369997024536132812 ;  /* 0x3ff0978d00077908 */ /* 0x000e220000001800 */
[----:B------:R-:W-:Y:S01]  /*0840*/  IMAD.MOV.U32 R10, RZ, RZ, 0x4fdf3b64 ;  /* 0x4fdf3b64ff0a7424 */ /* 0x000fe200078e00ff */
[----:B------:R-:W-:Y:S01]  /*0850*/  MOV R11, 0x3ff0978d ;  /* 0x3ff0978d000b7802 */ /* 0x000fe20000000f00 */
[----:B------:R-:W-:Y:S01]  /*0860*/  IMAD.MOV.U32 R6, RZ, RZ, 0x1 ;  /* 0x00000001ff067424 */ /* 0x000fe200078e00ff */
[----:B------:R-:W-:Y:S01]  /*0870*/  DADD R2, R2, 102 ;  /* 0x4059800002027429 */ /* 0x000fe20000000000 */
[----:B------:R-:W-:Y:S01]  /*0880*/  UMOV UR8, 0x51eb851f ;  /* 0x51eb851f00087882 */ /* 0x000fe20000000000 */
[----:B------:R-:W-:Y:S01]  /*0890*/  UMOV UR9, 0x3ff11eb8 ;  /* 0x3ff11eb800097882 */ /* 0x000fe20000000000 */
[----:B------:R-:W-:Y:S05]  /*08a0*/  BSSY.RECONVERGENT B1, `(.L_x_10) ;  /* 0x0000015000017945 */ /* 0x000fea0003800200 */
[----:B------:R-:W-:-:S02]  /*08b0*/  DADD R2, R2, UR8 ;  /* 0x0000000802027e29 */ /* 0x000fc40008000000 */
[----:B0-----:R-:W-:-:S08]  /*08c0*/  DFMA R8, R6, -R10, 1 ;  /* 0x3ff000000608742b */ /* 0x001fd0000000080a */
[----:B------:R-:W-:-:S08]  /*08d0*/  DFMA R8, R8, R8, R8 ;  /* 0x000000080808722b */ /* 0x000fd00000000008 */
[----:B------:R-:W-:Y:S02]  /*08e0*/  DFMA R6, R6, R8, R6 ;  /* 0x000000080606722b */ /* 0x000fe40000000006 */
[----:B------:R-:W-:-:S06]  /*08f0*/  DADD R8, R2, -103 ;  /* 0xc059c00002087429 */ /* 0x000fcc0000000000 */
[----:B------:R-:W-:-:S04]  /*0900*/  DFMA R12, R6, -R10, 1 ;  /* 0x3ff00000060c742b */ /* 0x000fc8000000080a */
[----:B------:R-:W-:-:S04]  /*0910*/  FSETP.GEU.AND P1, PT, |R9|, 6.5827683646048100446e-37, PT ;  /* 0x036000000900780b */ /* 0x000fc80003f2e200 */
[----:B------:R-:W-:-:S08]  /*0920*/  DFMA R12, R6, R12, R6 ;  /* 0x0000000c060c722b */ /* 0x000fd00000000006 */
[----:B------:R-:W-:-:S08]  /*0930*/  DMUL R2, R12, R8 ;  /* 0x000000080c027228 */ /* 0x000fd00000000000 */
[----:B------:R-:W-:-:S08]  /*0940*/  DFMA R6, R2, -R10, R8 ;  /* 0x8000000a0206722b */ /* 0x000fd00000000008 */
[----:B------:R-:W-:-:S10]  /*0950*/  DFMA R2, R12, R6, R2 ;  /* 0x000000060c02722b */ /* 0x000fd40000000002 */
[----:B------:R-:W-:-:S05]  /*0960*/  FFMA R0, RZ, 1.8796249628067016602, R3 ;  /* 0x3ff0978dff007823 */ /* 0x000fca0000000003 */
[----:B------:R-:W-:-:S13]  /*0970*/  FSETP.GT.AND P0, PT, |R0|, 1.469367938527859385e-39, PT ;  /* 0x001000000000780b */ /* 0x000fda0003f04200 */
[----:B------:R-:W-:Y:S05]  /*0980*/  @P0 BRA P1, `(.L_x_11) ;  /* 0x0000000000180947 */ /* 0x000fea0000800000 */
[----:B------:R-:W-:Y:S01]  /*0990*/  IMAD.MOV.U32 R6, RZ, RZ, 0x4fdf3b64 ;  /* 0x4fdf3b64ff067424 */ /* 0x000fe200078e00ff */
[----:B------:R-:W-:Y:S01]  /*09a0*/  MOV R0, 0x9d0 ;  /* 0x000009d000007802 */ /* 0x000fe20000000f00 */
[----:B------:R-:W-:-:S07]  /*09b0*/  IMAD.MOV.U32 R7, RZ, RZ, 0x3ff0978d ;  /* 0x3ff0978dff077424 */ /* 0x000fce00078e00ff */
[----:B------:R-:W-:Y:S05]  /*09c0*/  CALL.REL.NOINC `($__internal_0_$__cuda_sm20_div_rn_f64_full) ;  /* 0x0000001000847944 */ /* 0x000fea0003c00000 */
[----:B------:R-:W-:Y:S01]  /*09d0*/  MOV R2, R12 ;  /* 0x0000000c00027202 */ /* 0x000fe20000000f00 */
[----:B------:R-:W-:-:S07]  /*09e0*/  IMAD.MOV.U32 R3, RZ, RZ, R13 ;  /* 0x000000ffff037224 */ /* 0x000fce00078e000d */
.L_x_11:
[----:B------:R-:W-:Y:S05]  /*09f0*/  BSYNC.RECONVERGENT B1 ;  /* 0x0000000000017941 */ /* 0x000fea0003800200 */
.L_x_10:
[----:B------:R-:W0:Y:S01]  /*0a00*/  MUFU.RCP64H R7, 0.21999990940093994141 ;  /* 0x3fcc28f500077908 */ /* 0x000e220000001800 */
[----:B------:R-:W-:Y:S02]  /*0a10*/  HFMA2 R6, -RZ, RZ, 0, 5.9604644775390625e-08 ;  /* 0x00000001ff067431 */ /* 0x000fe400000001ff */
[----:B------:R-:W-:Y:S01]  /*0a20*/  IMAD.MOV.U32 R10, RZ, RZ, -0x3d70a3d7 ;  /* 0xc28f5c29ff0a7424 */ /* 0x000fe200078e00ff */
[----:B------:R-:W-:Y:S01]  /*0a30*/  DADD R2, R2, 104 ;  /* 0x405a000002027429 */ /* 0x000fe20000000000 */
[----:B------:R-:W-:Y:S01]  /*0a40*/  IMAD.MOV.U32 R11, RZ, RZ, 0x3fcc28f5 ;  /* 0x3fcc28f5ff0b7424 */ /* 0x000fe200078e00ff */
[----:B------:R-:W-:Y:S06]  /*0a50*/  BSSY.RECONVERGENT B1, `(.L_x_12) ;  /* 0x0000015000017945 */ /* 0x000fec0003800200 */
[----:B------:R-:W-:-:S02]  /*0a60*/  DADD R2, R2, 3 ;  /* 0x4008000002027429 */ /* 0x000fc40000000000 */
        /* <DEDUP_REMOVED lines=10> */
[----:B------:R-:W-:-:S05]  /*0b10*/  FFMA R0, RZ, 1.5949999094009399414, R3 ;  /* 0x3fcc28f5ff007823 */ /* 0x000fca0000000003 */
[----:B------:R-:W-:-:S13]  /*0b20*/  FSETP.GT.AND P0, PT, |R0|, 1.469367938527859385e-39, PT ;  /* 0x001000000000780b */ /* 0x000fda0003f04200 */
[----:B------:R-:W-:Y:S05]  /*0b30*/  @P0 BRA P1, `(.L_x_13) ;  /* 0x0000000000180947 */ /* 0x000fea0000800000 */
[----:B------:R-:W-:Y:S01]  /*0b40*/  IMAD.MOV.U32 R6, RZ, RZ, -0x3d70a3d7 ;  /* 0xc28f5c29ff067424 */ /* 0x000fe200078e00ff */
[----:B------:R-:W-:Y:S01]  /*0b50*/  MOV R0, 0xb80 ;  /* 0x00000b8000007802 */ /* 0x000fe20000000f00 */
[----:B------:R-:W-:-:S07]  /*0b60*/  IMAD.MOV.U32 R7, RZ, RZ, 0x3fcc28f5 ;  /* 0x3fcc28f5ff077424 */ /* 0x000fce00078e00ff */
[----:B------:R-:W-:Y:S05]  /*0b70*/  CALL.REL.NOINC `($__internal_0_$__cuda_sm20_div_rn_f64_full) ;  /* 0x0000001000187944 */ /* 0x000fea0003c00000 */
[----:B------:R-:W-:Y:S01]  /*0b80*/  IMAD.MOV.U32 R2, RZ, RZ, R12 ;  /* 0x000000ffff027224 */ /* 0x000fe200078e000c */
[----:B------:R-:W-:-:S07]  /*0b90*/  MOV R3, R13 ;  /* 0x0000000d00037202 */ /* 0x000fce0000000f00 */
.L_x_13:
[----:B------:R-:W-:Y:S05]  /*0ba0*/  BSYNC.RECONVERGENT B1 ;  /* 0x0000000000017941 */ /* 0x000fea0003800200 */
.L_x_12:
[----:B------:R-:W0:Y:S01]  /*0bb0*/  MUFU.RCP64H R7, 3 ;  /* 0x4008000000077908 */ /* 0x000e220000001800 */
[----:B------:R-:W-:Y:S01]  /*0bc0*/  IMAD.MOV.U32 R8, RZ, RZ, 0x0 ;  /* 0x00000000ff087424 */ /* 0x000fe200078e00ff */
[----:B------:R-:W-:Y:S01]  /*0bd0*/  DADD R2, R2, 106 ;  /* 0x405a800002027429 */ /* 0x000fe20000000000 */
[----:B------:R-:W-:Y:S01]  /*0be0*/  IMAD.MOV.U32 R9, RZ, RZ, 0x40080000 ;  /* 0x40080000ff097424 */ /* 0x000fe200078e00ff */
[----:B------:R-:W-:Y:S01]  /*0bf0*/  BSSY.RECONVERGENT B1, `(.L_x_14) ;  /* 0x0000016000017945 */ /* 0x000fe20003800200 */
[----:B------:R-:W-:-:S05]  /*0c00*/  IMAD.MOV.U32 R6, RZ, RZ, 0x1 ;  /* 0x00000001ff067424 */ /* 0x000fca00078e00ff */
[----:B------:R-:W-:Y:S02]  /*0c10*/  DADD R2, |R2|, 5 ;  /* 0x4014000002027429 */ /* 0x000fe40000000200 */
        /* <DEDUP_REMOVED lines=13> */
[----:B------:R-:W-:Y:S01]  /*0cf0*/  MOV R6, RZ ;  /* 0x000000ff00067202 */ /* 0x000fe20000000f00 */
[----:B------:R-:W-:Y:S01]  /*0d00*/  IMAD.MOV.U32 R7, RZ, RZ, 0x40080000 ;  /* 0x40080000ff077424 */ /* 0x000fe200078e00ff */
[----:B------:R-:W-:-:S07]  /*0d10*/  MOV R0, 0xd30 ;  /* 0x00000d3000007802 */ /* 0x000fce0000000f00 */
[----:B------:R-:W-:Y:S05]  /*0d20*/  CALL.REL.NOINC `($__internal_0_$__cuda_sm20_div_rn_f64_full) ;  /* 0x0000000c00ac7944 */ /* 0x000fea0003c00000 */
[----:B------:R-:W-:Y:S02]  /*0d30*/  IMAD.MOV.U32 R2, RZ, RZ, R12 ;  /* 0x000000ffff027224 */ /* 0x000fe400078e000c */
[----:B------:R-:W-:-:S07]  /*0d40*/  IMAD.MOV.U32 R3, RZ, RZ, R13 ;  /* 0x000000ffff037224 */ /* 0x000fce00078e000d */
.L_x_15:
[----:B------:R-:W-:Y:S05]  /*0d50*/  BSYNC.RECONVERGENT B1 ;  /* 0x0000000000017941 */ /* 0x000fea0003800200 */
.L_x_14:
[----:B------:R-:W0:Y:S01]  /*0d60*/  MUFU.RCP64H R7, 1.0369997024536132812 ;  /* 0x3ff0978d00077908 */ /* 0x000e220000001800 */
[----:B------:R-:W-:Y:S01]  /*0d70*/  MOV R10, 0x4fdf3b64 ;  /* 0x4fdf3b64000a7802 */ /* 0x000fe20000000f00 */
[----:B------:R-:W-:Y:S01]  /*0d80*/  IMAD.MOV.U32 R11, RZ, RZ, 0x3ff0978d ;  /* 0x3ff0978dff0b7424 */ /* 0x000fe200078e00ff */
[----:B------:R-:W-:Y:S01]  /*0d90*/  DADD R2, R2, 102 ;  /* 0x4059800002027429 */ /* 0x000fe20000000000 */
[----:B------:R-:W-:Y:S01]  /*0da0*/  IMAD.MOV.U32 R6, RZ, RZ, 0x1 ;  /* 0x00000001ff067424 */ /* 0x000fe200078e00ff */
[----:B------:R-:W-:Y:S01]  /*0db0*/  UMOV UR8, 0x51eb851f ;  /* 0x51eb851f00087882 */ /* 0x000fe20000000000 */
[----:B------:R-:W-:Y:S01]  /*0dc0*/  UMOV UR9, 0x3ff11eb8 ;  /* 0x3ff11eb800097882 */ /* 0x000fe20000000000 */
[----:B------:R-:W-:Y:S04]  /*0dd0*/  BSSY.RECONVERGENT B1, `(.L_x_16) ;  /* 0x0000015000017945 */ /* 0x000fe80003800200 */
        /* <DEDUP_REMOVED lines=15> */
[----:B------:R-:W-:Y:S02]  /*0ed0*/  MOV R7, 0x3ff0978d ;  /* 0x3ff0978d00077802 */ /* 0x000fe40000000f00 */
[----:B------:R-:W-:-:S07]  /*0ee0*/  MOV R0, 0xf00 ;  /* 0x00000f0000007802 */ /* 0x000fce0000000f00 */
[----:B------:R-:W-:Y:S05]  /*0ef0*/  CALL.REL.NOINC `($__internal_0_$__cuda_sm20_div_rn_f64_full) ;  /* 0x0000000c00387944 */ /* 0x000fea0003c00000 */
[----:B------:R-:W-:Y:S02]  /*0f00*/  IMAD.MOV.U32 R2, RZ, RZ, R12 ;  /* 0x000000ffff027224 */ /* 0x000fe400078e000c */
[----:B------:R-:W-:-:S07]  /*0f10*/  IMAD.MOV.U32 R3, RZ, RZ, R13 ;  /* 0x000000ffff037224 */ /* 0x000fce00078e000d */
.L_x_17:
[----:B------:R-:W-:Y:S05]  /*0f20*/  BSYNC.RECONVERGENT B1 ;  /* 0x0000000000017941 */ /* 0x000fea0003800200 */
.L_x_16:
[----:B------:R-:W0:Y:S01]  /*0f30*/  MUFU.RCP64H R7, 0.21999990940093994141 ;  /* 0x3fcc28f500077908 */ /* 0x000e220000001800 */
[----:B------:R-:W-:Y:S01]  /*0f40*/  IMAD.MOV.U32 R10, RZ, RZ, -0x3d70a3d7 ;  /* 0xc28f5c29ff0a7424 */ /* 0x000fe200078e00ff */
[----:B------:R-:W-:Y:S01]  /*0f50*/  MOV R11, 0x3fcc28f5 ;  /* 0x3fcc28f5000b7802 */ /* 0x000fe20000000f00 */
[----:B------:R-:W-:Y:S01]  /*0f60*/  IMAD.MOV.U32 R6, RZ, RZ, 0x1 ;  /* 0x00000001ff067424 */ /* 0x000fe200078e00ff */
[----:B------:R-:W-:Y:S01]  /*0f70*/  DADD R2, R2, 104 ;  /* 0x405a000002027429 */ /* 0x000fe20000000000 */
[----:B------:R-:W-:Y:S07]  /*0f80*/  BSSY.RECONVERGENT B1, `(.L_x_18) ;  /* 0x0000015000017945 */ /* 0x000fee0003800200 */
        /* <DEDUP_REMOVED lines=18> */
[----:B------:R-:W-:Y:S01]  /*10b0*/  MOV R2, R12 ;  /* 0x0000000c00027202 */ /* 0x000fe20000000f00 */
[----:B------:R-:W-:-:S07]  /*10c0*/  IMAD.MOV.U32 R3, RZ, RZ, R13 ;  /* 0x000000ffff037224 */ /* 0x000fce00078e000d */
.L_x_19:
[----:B------:R-:W-:Y:S05]  /*10d0*/  BSYNC.RECONVERGENT B1 ;  /* 0x0000000000017941 */ /* 0x000fea0003800200 */
.L_x_18:
[----:B------:R-:W0:Y:S01]  /*10e0*/  MUFU.RCP64H R7, 3 ;  /* 0x4008000000077908 */ /* 0x000e220000001800 */
[----:B------:R-:W-:Y:S02]  /*10f0*/  HFMA2 R6, -RZ, RZ, 0, 5.9604644775390625e-08 ;  /* 0x00000001ff067431 */ /* 0x000fe400000001ff */
        /* <DEDUP_REMOVED lines=19> */
[----:B------:R-:W-:Y:S01]  /*1230*/  MOV R0, 0x1260 ;  /* 0x0000126000007802 */ /* 0x000fe20000000f00 */
[----:B------:R-:W-:-:S07]  /*1240*/  IMAD.MOV.U32 R7, RZ, RZ, 0x40080000 ;  /* 0x40080000ff077424 */ /* 0x000fce00078e00ff */
[----:B------:R-:W-:Y:S05]  /*1250*/  CALL.REL.NOINC `($__internal_0_$__cuda_sm20_div_rn_f64_full) ;  /* 0x0000000800607944 */ /* 0x000fea0003c00000 */
[----:B------:R-:W-:Y:S01]  /*1260*/  IMAD.MOV.U32 R2, RZ, RZ, R12 ;  /* 0x000000ffff027224 */ /* 0x000fe200078e000c */
[----:B------:R-:W-:-:S07]  /*1270*/  MOV R3, R13 ;  /* 0x0000000d00037202 */ /* 0x000fce0000000f00 */
.L_x_21:
[----:B------:R-:W-:Y:S05]  /*1280*/  BSYNC.RECONVERGENT B1 ;  /* 0x0000000000017941 */ /* 0x000fea0003800200 */
.L_x_20:
[----:B------:R-:W0:Y:S01]  /*1290*/  MUFU.RCP64H R7, 1.0369997024536132812 ;  /* 0x3ff0978d00077908 */ /* 0x000e220000001800 */
[----:B------:R-:W-:Y:S01]  /*12a0*/  IMAD.MOV.U32 R10, RZ, RZ, 0x4fdf3b64 ;  /* 0x4fdf3b64ff0a7424 */ /* 0x000fe200078e00ff */
[----:B------:R-:W-:Y:S01]  /*12b0*/  DADD R2, R2, 102 ;  /* 0x4059800002027429 */ /* 0x000fe20000000000 */
[----:B------:R-:W-:Y:S01]  /*12c0*/  IMAD.MOV.U32 R11, RZ, RZ, 0x3ff0978d ;  /* 0x3ff0978dff0b7424 */ /* 0x000fe200078e00ff */
[----:B------:R-:W-:Y:S01]  /*12d0*/  UMOV UR8, 0x51eb851f ;  /* 0x51eb851f00087882 */ /* 0x000fe20000000000 */
[----:B------:R-:W-:Y:S01]  /*12e0*/  IMAD.MOV.U32 R6, RZ, RZ, 0x1 ;  /* 0x00000001ff067424 */ /* 0x000fe200078e00ff */
[----:B------:R-:W-:Y:S01]  /*12f0*/  UMOV UR9, 0x3ff11eb8 ;  /* 0x3ff11eb800097882 */ /* 0x000fe20000000000 */
[----:B------:R-:W-:Y:S03]  /*1300*/  BSSY.RECONVERGENT B1, `(.L_x_22) ;  /* 0x0000015000017945 */ /* 0x000fe60003800200 */
        /* <DEDUP_REMOVED lines=14> */
[----:B------:R-:W-:Y:S01]  /*13f0*/  MOV R6, 0x4fdf3b64 ;  /* 0x4fdf3b6400067802 */ /* 0x000fe20000000f00 */
[----:B------:R-:W-:Y:S01]  /*1400*/  IMAD.MOV.U32 R7, RZ, RZ, 0x3ff0978d ;  /* 0x3ff0978dff077424 */ /* 0x000fe200078e00ff */
[----:B------:R-:W-:-:S07]  /*1410*/  MOV R0, 0x1430 ;  /* 0x0000143000007802 */ /* 0x000fce0000000f00 */
[----:B------:R-:W-:Y:S05]  /*1420*/  CALL.REL.NOINC `($__internal_0_$__cuda_sm20_div_rn_f64_full) ;  /* 0x0000000400ec7944 */ /* 0x000fea0003c00000 */
[----:B------:R-:W-:Y:S02]  /*1430*/  IMAD.MOV.U32 R2, RZ, RZ, R12 ;  /* 0x000000ffff027224 */ /* 0x000fe400078e000c */
[----:B------:R-:W-:-:S07]  /*1440*/  IMAD.MOV.U32 R3, RZ, RZ, R13 ;  /* 0x000000ffff037224 */ /* 0x000fce00078e000d */
.L_x_23:
[----:B------:R-:W-:Y:S05]  /*1450*/  BSYNC.RECONVERGENT B1 ;  /* 0x0000000000017941 */ /* 0x000fea0003800200 */
.L_x_22:
[----:B------:R-:W0:Y:S01]  /*1460*/  MUFU.RCP64H R7, 0.21999990940093994141 ;  /* 0x3fcc28f500077908 */ /* 0x000e220000001800 */
[----:B------:R-:W-:Y:S01]  /*1470*/  MOV R10, 0xc28f5c29 ;  /* 0xc28f5c29000a7802 */ /* 0x000fe20000000f00 */
[----:B------:R-:W-:Y:S01]  /*1480*/  IMAD.MOV.U32 R11, RZ, RZ, 0x3fcc28f5 ;  /* 0x3fcc28f5ff0b7424 */ /* 0x000fe200078e00ff */
        /* <DEDUP_REMOVED lines=18> */
[----:B------:R-:W-:Y:S02]  /*15b0*/  MOV R7, 0x3fcc28f5 ;  /* 0x3fcc28f500077802 */ /* 0x000fe40000000f00 */
[----:B------:R-:W-:-:S07]  /*15c0*/  MOV R0, 0x15e0 ;  /* 0x000015e000007802 */ /* 0x000fce0000000f00 */
[----:B------:R-:W-:Y:S05]  /*15d0*/  CALL.REL.NOINC `($__internal_0_$__cuda_sm20_div_rn_f64_full) ;  /* 0x0000000400807944 */ /* 0x000fea0003c00000 */
[----:B------:R-:W-:Y:S02]  /*15e0*/  IMAD.MOV.U32 R2, RZ, RZ, R12 ;  /* 0x000000ffff027224 */ /* 0x000fe400078e000c */
[----:B------:R-:W-:-:S07]  /*15f0*/  IMAD.MOV.U32 R3, RZ, RZ, R13 ;  /* 0x000000ffff037224 */ /* 0x000fce00078e000d */
.L_x_25:
[----:B------:R-:W-:Y:S05]  /*1600*/  BSYNC.RECONVERGENT B1 ;  /* 0x0000000000017941 */ /* 0x000fea0003800200 */
.L_x_24:
[----:B------:R-:W-:Y:S01]  /*1610*/  DADD R2, R2, 106 ;  /* 0x405a800002027429 */ /* 0x000fe20000000000 */
[----:B------:R-:W-:Y:S10]  /*1620*/  BRA.U UP0, `(.L_x_26) ;  /* 0xffffffe900ac7547 */ /* 0x000ff4000b83ffff */
.L_x_1:
[----:B------:R-:W-:-:S09]  /*1630*/  UISETP.NE.AND UP0, UPT, UR5, URZ, UPT ;  /* 0x000000ff0500728c */ /* 0x000fd2000bf05270 */
[----:B------:R-:W-:Y:S05]  /*1640*/  BRA.U !UP0, `(.L_x_0) ;  /* 0x00000005085c7547 */ /* 0x000fea000b800000 */
[----:B------:R-:W-:-:S12]  /*1650*/  UIADD3 UR4, UPT, UPT, -UR5, URZ, URZ ;  /* 0x000000ff05047290 */ /* 0x000fd8000fffe1ff */
.L_x_33:
[----:B------:R-:W0:Y:S01]  /*1660*/  MUFU.RCP64H R7, 3 ;  /* 0x4008000000077908 */ /* 0x000e220000001800 */
[----:B------:R-:W-:Y:S01]  /*1670*/  IMAD.MOV.U32 R8, RZ, RZ, 0x0 ;  /* 0x00000000ff087424 */ /* 0x000fe200078e00ff */
[----:B------:R-:W-:Y:S01]  /*1680*/  MOV R9, 0x40080000 ;  /* 0x4008000000097802 */ /* 0x000fe20000000f00 */
[----:B------:R-:W-:Y:S01]  /*1690*/  IMAD.MOV.U32 R6, RZ, RZ, 0x1 ;  /* 0x00000001ff067424 */ /* 0x000fe200078e00ff */
[----:B-----5:R-:W-:Y:S01]  /*16a0*/  DADD R2, |R2|, 5 ;  /* 0x4014000002027429 */ /* 0x020fe20000000200 */
[----:B------:R-:W-:Y:S01]  /*16b0*/  UIADD3 UR4, UPT, UPT, UR4, 0x1, URZ ;  /* 0x0000000104047890 */ /* 0x000fe2000fffe0ff */
[----:B------:R-:W-:Y:S03]  /*16c0*/  BSSY.RECONVERGENT B1, `(.L_x_27) ;  /* 0x0000015000017945 */ /* 0x000fe60003800200 */
[----:B------:R-:W-:Y:S01]  /*16d0*/  UISETP.NE.AND UP0, UPT, UR4, URZ, UPT ;  /* 0x000000ff0400728c */ /* 0x000fe2000bf05270 */
        /* <DEDUP_REMOVED lines=17> */
[----:B------:R-:W-:Y:S01]  /*17f0*/  MOV R2, R12 ;  /* 0x0000000c00027202 */ /* 0x000fe20000000f00 */
[----:B------:R-:W-:-:S07]  /*1800*/  IMAD.MOV.U32 R3, RZ, RZ, R13 ;  /* 0x000000ffff037224 */ /* 0x000fce00078e000d */
.L_x_28:
[----:B------:R-:W-:Y:S05]  /*1810*/  BSYNC.RECONVERGENT B1 ;  /* 0x0000000000017941 */ /* 0x000fea0003800200 */
.L_x_27:
        /* <DEDUP_REMOVED lines=26> */
[----:B------:R-:W-:Y:S01]  /*19c0*/  IMAD.MOV.U32 R2, RZ, RZ, R12 ;  /* 0x000000ffff027224 */ /* 0x000fe200078e000c */
[----:B------:R-:W-:-:S07]  /*19d0*/  MOV R3, R13 ;  /* 0x0000000d00037202 */ /* 0x000fce0000000f00 */
.L_x_30:
[----:B------:R-:W-:Y:S05]  /*19e0*/  BSYNC.RECONVERGENT B1 ;  /* 0x0000000000017941 */ /* 0x000fea0003800200 */
.L_x_29:
[----:B------:R-:W0:Y:S01]  /*19f0*/  MUFU.RCP64H R7, 0.21999990940093994141 ;  /* 0x3fcc28f500077908 */ /* 0x000e220000001800 */
[----:B------:R-:W-:Y:S01]  /*1a00*/  IMAD.MOV.U32 R10, RZ, RZ, -0x3d70a3d7 ;  /* 0xc28f5c29ff0a7424 */ /* 0x000fe200078e00ff */
[----:B------:R-:W-:Y:S01]  /*1a10*/  DADD R2, R2, 104 ;  /* 0x405a000002027429 */ /* 0x000fe20000000000 */
[----:B------:R-:W-:Y:S01]  /*1a20*/  IMAD.MOV.U32 R11, RZ, RZ, 0x3fcc28f5 ;  /* 0x3fcc28f5ff0b7424 */ /* 0x000fe200078e00ff */
[----:B------:R-:W-:Y:S01]  /*1a30*/  BSSY.RECONVERGENT B1, `(.L_x_31) ;  /* 0x0000016000017945 */ /* 0x000fe20003800200 */
[----:B------:R-:W-:-:S05]  /*1a40*/  IMAD.MOV.U32 R6, RZ, RZ, 0x1 ;  /* 0x00000001ff067424 */ /* 0x000fca00078e00ff */
[----:B------:R-:W-:Y:S02]  /*1a50*/  DADD R2, R2, 3 ;  /* 0x4008000002027429 */ /* 0x000fe40000000000 */
        /* <DEDUP_REMOVED lines=19> */
.L_x_32:
[----:B------:R-:W-:Y:S05]  /*1b90*/  BSYNC.RECONVERGENT B1 ;  /* 0x0000000000017941 */ /* 0x000fea0003800200 */
.L_x_31:
[----:B------:R-:W-:Y:S01]  /*1ba0*/  DADD R2, R2, 106 ;  /* 0x405a800002027429 */ /* 0x000fe20000000000 */
[----:B------:R-:W-:Y:S10]  /*1bb0*/  BRA.U UP0, `(.L_x_33) ;  /* 0xfffffff900a87547 */ /* 0x000ff4000b83ffff */
.L_x_0:
[----:B-----5:R-:W-:Y:S01]  /*1bc0*/  STG.E.64 desc[UR6][R4.64], R2 ;  /* 0x0000000204007986 */ /* 0x020fe2000c101b06 */
[----:B------:R-:W-:Y:S05]  /*1bd0*/  EXIT ;  /* 0x000000000000794d */ /* 0x000fea0003800000 */
        .weak           $__internal_0_$__cuda_sm20_div_rn_f64_full
        .type           $__internal_0_$__cuda_sm20_div_rn_f64_full,@function
        .size           $__internal_0_$__cuda_sm20_div_rn_f64_full,(.L_x_161 - $__internal_0_$__cuda_sm20_div_rn_f64_full)
$__internal_0_$__cuda_sm20_div_rn_f64_full:
[C---:B------:R-:W-:Y:S01]  /*1be0*/  FSETP.GEU.AND P0, PT, |R7|.reuse, 1.469367938527859385e-39, PT ;  /* 0x001000000700780b */ /* 0x040fe20003f0e200 */
[----:B------:R-:W-:Y:S01]  /*1bf0*/  IMAD.MOV.U32 R16, RZ, RZ, 0x1 ;  /* 0x00000001ff107424 */ /* 0x000fe200078e00ff */
[----:B------:R-:W-:Y:S01]  /*1c00*/  LOP3.LUT R2, R7, 0x800fffff, RZ, 0xc0, !PT ;  /* 0x800fffff07027812 */ /* 0x000fe200078ec0ff */
[----:B------:R-:W-:Y:S01]  /*1c10*/  BSSY.RECONVERGENT B0, `(.L_x_34) ;  /* 0x0000055000007945 */ /* 0x000fe20003800200 */
[C---:B------:R-:W-:Y:S02]  /*1c20*/  FSETP.GEU.AND P2, PT, |R9|.reuse, 1.469367938527859385e-39, PT ;  /* 0x001000000900780b */ /* 0x040fe40003f4e200 */
[----:B------:R-:W-:Y:S02]  /*1c30*/  LOP3.LUT R3, R2, 0x3ff00000, RZ, 0xfc, !PT ;  /* 0x3ff0000002037812 */ /* 0x000fe400078efcff */
[----:B------:R-:W-:Y:S02]  /*1c40*/  MOV R2, R6 ;  /* 0x0000000600027202 */ /* 0x000fe40000000f00 */
[----:B------:R-:W-:-:S02]  /*1c50*/  LOP3.LUT R12, R9, 0x7ff00000, RZ, 0xc0, !PT ;  /* 0x7ff00000090c7812 */ /* 0x000fc400078ec0ff */
[----:B------:R-:W-:Y:S01]  /*1c60*/  LOP3.LUT R15, R7, 0x7ff00000, RZ, 0xc0, !PT ;  /* 0x7ff00000070f7812 */ /* 0x000fe200078ec0ff */
[----:B------:R-:W-:-:S03]  /*1c70*/  @!P0 DMUL R2, R6, 8.98846567431157953865e+307 ;  /* 0x7fe0000006028828 */ /* 0x000fc60000000000 */
[C---:B------:R-:W-:Y:S02]  /*1c80*/  ISETP.GE.U32.AND P1, PT, R12.reuse, R15, PT ;  /* 0x0000000f0c00720c */ /* 0x040fe40003f26070 */
[----:B------:R-:W-:Y:S01]  /*1c90*/  @!P2 LOP3.LUT R13, R7, 0x7ff00000, RZ, 0xc0, !PT ;  /* 0x7ff00000070da812 */ /* 0x000fe200078ec0ff */
[----:B------:R-:W0:Y:S01]  /*1ca0*/  MUFU.RCP64H R17, R3 ;  /* 0x0000000300117308 */ /* 0x000e220000001800 */
[----:B------:R-:W-:Y:S02]  /*1cb0*/  @!P2 MOV R18, RZ ;  /* 0x000000ff0012a202 */ /* 0x000fe40000000f00 */
[----:B------:R-:W-:Y:S01]  /*1cc0*/  @!P2 ISETP.GE.U32.AND P3, PT, R12, R13, PT ;  /* 0x0000000d0c00a20c */ /* 0x000fe20003f66070 */
[----:B------:R-:W-:-:S05]  /*1cd0*/  IMAD.MOV.U32 R13, RZ, RZ, 0x1ca00000 ;  /* 0x1ca00000ff0d7424 */ /* 0x000fca00078e00ff */
[----:B------:R-:W-:-:S04]  /*1ce0*/  @!P2 SEL R19, R13, 0x63400000, !P3 ;  /* 0x634000000d13a807 */ /* 0x000fc80005800000 */
[----:B------:R-:W-:Y:S01]  /*1cf0*/  @!P2 LOP3.LUT R19, R19, 0x80000000, R9, 0xf8, !PT ;  /* 0x800000001313a812 */ /* 0x000fe200078ef809 */
[----:B0-----:R-:W-:-:S03]  /*1d00*/  DFMA R10, R16, -R2, 1 ;  /* 0x3ff00000100a742b */ /* 0x001fc60000000802 */
[----:B------:R-:W-:-:S05]  /*1d10*/  @!P2 LOP3.LUT R19, R19, 0x100000, RZ, 0xfc, !PT ;  /* 0x001000001313a812 */ /* 0x000fca00078efcff */
[----:B------:R-:W-:-:S08]  /*1d20*/  DFMA R10, R10, R10, R10 ;  /* 0x0000000a0a0a722b */ /* 0x000fd0000000000a */
[----:B------:R-:W-:Y:S01]  /*1d30*/  DFMA R16, R16, R10, R16 ;  /* 0x0000000a1010722b */ /* 0x000fe20000000010 */
[----:B------:R-:W-:Y:S01]  /*1d40*/  SEL R11, R13, 0x63400000, !P1 ;  /* 0x634000000d0b7807 */ /* 0x000fe20004800000 */
[----:B------:R-:W-:-:S03]  /*1d50*/  IMAD.MOV.U32 R10, RZ, RZ, R8 ;  /* 0x000000ffff0a7224 */ /* 0x000fc600078e0008 */
[----:B------:R-:W-:-:S03]  /*1d60*/  LOP3.LUT R11, R11, 0x800fffff, R9, 0xf8, !PT ;  /* 0x800fffff0b0b7812 */ /* 0x000fc600078ef809 */
[----:B------:R-:W-:-:S03]  /*1d70*/  DFMA R20, R16, -R2, 1 ;  /* 0x3ff000001014742b */ /* 0x000fc60000000802 */
[----:B------:R-:W-:-:S05]  /*1d80*/  @!P2 DFMA R10, R10, 2, -R18 ;  /* 0x400000000a0aa82b */ /* 0x000fca0000000812 */
[----:B------:R-:W-:Y:S01]  /*1d90*/  DFMA R16, R16, R20, R16 ;  /* 0x000000141010722b */ /* 0x000fe20000000010 */
[----:B------:R-:W-:Y:S02]  /*1da0*/  IMAD.MOV.U32 R21, RZ, RZ, R12 ;  /* 0x000000ffff157224 */ /* 0x000fe400078e000c */
[----:B------:R-:W-:Y:S01]  /*1db0*/  IMAD.MOV.U32 R20, RZ, RZ, R15 ;  /* 0x000000ffff147224 */ /* 0x000fe200078e000f */
[----:B------:R-:W-:Y:S02]  /*1dc0*/  @!P0 LOP3.LUT R20, R3, 0x7ff00000, RZ, 0xc0, !PT ;  /* 0x7ff0000003148812 */ /* 0x000fe400078ec0ff */
[----:B------:R-:W-:Y:S02]  /*1dd0*/  @!P2 LOP3.LUT R21, R11, 0x7ff00000, RZ, 0xc0, !PT ;  /* 0x7ff000000b15a812 */ /* 0x000fe400078ec0ff */
[----:B------:R-:W-:Y:S01]  /*1de0*/  DMUL R18, R16, R10 ;  /* 0x0000000a10127228 */ /* 0x000fe20000000000 */
[----:B------:R-:W-:Y:S01]  /*1df0*/  VIADD R23, R20, 0xffffffff ;  /* 0xffffffff14177836 */ /* 0x000fe20000000000 */
[----:B------:R-:W-:-:S04]  /*1e00*/  IADD3 R22, PT, PT, R21, -0x1, RZ ;  /* 0xffffffff15167810 */ /* 0x000fc80007ffe0ff */
[----:B------:R-:W-:Y:S02]  /*1e10*/  ISETP.GT.U32.AND P0, PT, R22, 0x7feffffe, PT ;  /* 0x7feffffe1600780c */ /* 0x000fe40003f04070 */
[----:B------:R-:W-:Y:S02]  /*1e20*/  DFMA R14, R18, -R2, R10 ;  /* 0x80000002120e722b */ /* 0x000fe4000000000a */
[----:B------:R-:W-:-:S06]  /*1e30*/  ISETP.GT.U32.OR P0, PT, R23, 0x7feffffe, P0 ;  /* 0x7feffffe1700780c */ /* 0x000fcc0000704470 */
[----:B------:R-:W-:-:S07]  /*1e40*/  DFMA R14, R16, R14, R18 ;  /* 0x0000000e100e722b */ /* 0x000fce0000000012 */
[----:B------:R-:W-:Y:S05]  /*1e50*/  @P0 BRA `(.L_x_35) ;  /* 0x00000000006c0947 */ /* 0x000fea0003800000 */
[----:B------:R-:W-:-:S04]  /*1e60*/  LOP3.LUT R9, R7, 0x7ff00000, RZ, 0xc0, !PT ;  /* 0x7ff0000007097812 */ /* 0x000fc800078ec0ff */
[CC--:B------:R-:W-:Y:S02]  /*1e70*/  VIADDMNMX R8, R12.reuse, -R9.reuse, 0xb9600000, !PT ;  /* 0xb96000000c087446 */ /* 0x0c0fe40007800909 */
[----:B------:R-:W-:Y:S02]  /*1e80*/  ISETP.GE.U32.AND P0, PT, R12, R9, PT ;  /* 0x000000090c00720c */ /* 0x000fe40003f06070 */
[----:B------:R-:W-:Y:S02]  /*1e90*/  VIMNMX R8, PT, PT, R8, 0x46a00000, PT ;  /* 0x46a0000008087848 */ /* 0x000fe40003fe0100 */
[----:B------:R-:W-:-:S05]  /*1ea0*/  SEL R13, R13, 0x63400000, !P0 ;  /* 0x634000000d0d7807 */ /* 0x000fca0004000000 */
[----:B------:R-:W-:Y:S02]  /*1eb0*/  IMAD.IADD R16, R8, 0x1, -R13 ;  /* 0x0000000108107824 */ /* 0x000fe400078e0a0d */
[----:B------:R-:W-:-:S03]  /*1ec0*/  IMAD.MOV.U32 R8, RZ, RZ, RZ ;  /* 0x000000ffff087224 */ /* 0x000fc600078e00ff */
[----:B------:R-:W-:-:S06]  /*1ed0*/  IADD3 R9, PT, PT, R16, 0x7fe00000, RZ ;  /* 0x7fe0000010097810 */ /* 0x000fcc0007ffe0ff */
[----:B------:R-:W-:-:S10]  /*1ee0*/  DMUL R12, R14, R8 ;  /* 0x000000080e0c7228 */ /* 0x000fd40000000000 */
[----:B------:R-:W-:-:S13]  /*1ef0*/  FSETP.GTU.AND P0, PT, |R13|, 1.469367938527859385e-39, PT ;  /* 0x001000000d00780b */ /* 0x000fda0003f0c200 */
[----:B------:R-:W-:Y:S05]  /*1f00*/  @P0 BRA `(.L_x_36) ;  /* 0x0000000000940947 */ /* 0x000fea0003800000 */
[----:B------:R-:W-:Y:S01]  /*1f10*/  DFMA R2, R14, -R2, R10 ;  /* 0x800000020e02722b */ /* 0x000fe2000000000a */
[----:B------:R-:W-:-:S09]  /*1f20*/  IMAD.MOV.U32 R8, RZ, RZ, RZ ;  /* 0x000000ffff087224 */ /* 0x000fd200078e00ff */
[C---:B------:R-:W-:Y:S02]  /*1f30*/  FSETP.NEU.AND P0, PT, R3.reuse, RZ, PT ;  /* 0x000000ff0300720b */ /* 0x040fe40003f0d000 */
[----:B------:R-:W-:-:S04]  /*1f40*/  LOP3.LUT R7, R3, 0x80000000, R7, 0x48, !PT ;  /* 0x8000000003077812 */ /* 0x000fc800078e4807 */
[----:B------:R-:W-:-:S07]  /*1f50*/  LOP3.LUT R9, R7, R9, RZ, 0xfc, !PT ;  /* 0x0000000907097212 */ /* 0x000fce00078efcff */
[----:B------:R-:W-:Y:S05]  /*1f60*/  @!P0 BRA `(.L_x_36) ;  /* 0x00000000007c8947 */ /* 0x000fea0003800000 */
[----:B------:R-:W-:Y:S01]  /*1f70*/  IADD3 R3, PT, PT, -R16, RZ, RZ ;  /* 0x000000ff10037210 */ /* 0x000fe20007ffe1ff */
[----:B------:R-:W-:Y:S01]  /*1f80*/  IMAD.MOV.U32 R2, RZ, RZ, RZ ;  /* 0x000000ffff027224 */ /* 0x000fe200078e00ff */
[----:B------:R-:W-:-:S05]  /*1f90*/  DMUL.RP R8, R14, R8 ;  /* 0x000000080e087228 */ /* 0x000fca0000008000 */
[----:B------:R-:W-:-:S05]  /*1fa0*/  DFMA R2, R12, -R2, R14 ;  /* 0x800000020c02722b */ /* 0x000fca000000000e */
[----:B------:R-:W-:Y:S02]  /*1fb0*/  LOP3.LUT R7, R9, R7, RZ, 0x3c, !PT ;  /* 0x0000000709077212 */ /* 0x000fe400078e3cff */
[----:B------:R-:W-:-:S04]  /*1fc0*/  IADD3 R2, PT, PT, -R16, -0x43300000, RZ ;  /* 0xbcd0000010027810 */ /* 0x000fc80007ffe1ff */
[----:B------:R-:W-:-:S04]  /*1fd0*/  FSETP.NEU.AND P0, PT, |R3|, R2, PT ;  /* 0x000000020300720b */ /* 0x000fc80003f0d200 */
[----:B------:R-:W-:Y:S02]  /*1fe0*/  FSEL R12, R8, R12, !P0 ;  /* 0x0000000c080c7208 */ /* 0x000fe40004000000 */
[----:B------:R-:W-:Y:S01]  /*1ff0*/  FSEL R13, R7, R13, !P0 ;  /* 0x0000000d070d7208 */ /* 0x000fe20004000000 */
[----:B------:R-:W-:Y:S06]  /*2000*/  BRA `(.L_x_36) ;  /* 0x0000000000547947 */ /* 0x000fec0003800000 */
.L_x_35:
[----:B------:R-:W-:-:S14]  /*2010*/  DSETP.NAN.AND P0, PT, R8, R8, PT ;  /* 0x000000080800722a */ /* 0x000fdc0003f08000 */
[----:B------:R-:W-:Y:S05]  /*2020*/  @P0 BRA `(.L_x_37) ;  /* 0x0000000000440947 */ /* 0x000fea0003800000 */
[----:B------:R-:W-:-:S14]  /*2030*/  DSETP.NAN.AND P0, PT, R6, R6, PT ;  /* 0x000000060600722a */ /* 0x000fdc0003f08000 */
[----:B------:R-:W-:Y:S05]  /*2040*/  @P0 BRA `(.L_x_38) ;  /* 0x0000000000300947 */ /* 0x000fea0003800000 */
[----:B------:R-:W-:Y:S01]  /*2050*/  ISETP.NE.AND P0, PT, R21, R20, PT ;  /* 0x000000141500720c */ /* 0x000fe20003f05270 */
[----:B------:R-:W-:Y:S01]  /*2060*/  IMAD.MOV.U32 R12, RZ, RZ, 0x0 ;  /* 0x00000000ff0c7424 */ /* 0x000fe200078e00ff */
[----:B------:R-:W-:-:S11]  /*2070*/  MOV R13, 0xfff80000 ;  /* 0xfff80000000d7802 */ /* 0x000fd60000000f00 */
[----:B------:R-:W-:Y:S05]  /*2080*/  @!P0 BRA `(.L_x_36) ;  /* 0x0000000000348947 */ /* 0x000fea0003800000 */
[----:B------:R-:W-:Y:S02]  /*2090*/  ISETP.NE.AND P0, PT, R21, 0x7ff00000, PT ;  /* 0x7ff000001500780c */ /* 0x000fe40003f05270 */
[----:B------:R-:W-:Y:S02]  /*20a0*/  LOP3.LUT R13, R9, 0x80000000, R7, 0x48, !PT ;  /* 0x80000000090d7812 */ /* 0x000fe400078e4807 */
[----:B------:R-:W-:-:S13]  /*20b0*/  ISETP.EQ.OR P0, PT, R20, RZ, !P0 ;  /* 0x000000ff1400720c */ /* 0x000fda0004702670 */
[----:B------:R-:W-:Y:S01]  /*20c0*/  @P0 LOP3.LUT R2, R13, 0x7ff00000, RZ, 0xfc, !PT ;  /* 0x7ff000000d020812 */ /* 0x000fe200078efcff */
[----:B------:R-:W-:Y:S02]  /*20d0*/  @!P0 IMAD.MOV.U32 R12, RZ, RZ, RZ ;  /* 0x000000ffff0c8224 */ /* 0x000fe400078e00ff */
[----:B------:R-:W-:Y:S01]  /*20e0*/  @P0 IMAD.MOV.U32 R12, RZ, RZ, RZ ;  /* 0x000000ffff0c0224 */ /* 0x000fe200078e00ff */
[----:B------:R-:W-:Y:S01]  /*20f0*/  @P0 MOV R13, R2 ;  /* 0x00000002000d0202 */ /* 0x000fe20000000f00 */
[----:B------:R-:W-:Y:S06]  /*2100*/  BRA `(.L_x_36) ;  /* 0x0000000000147947 */ /* 0x000fec0003800000 */
.L_x_38:
[----:B------:R-:W-:Y:S01]  /*2110*/  LOP3.LUT R13, R7, 0x80000, RZ, 0xfc, !PT ;  /* 0x00080000070d7812 */ /* 0x000fe200078efcff */
[----:B------:R-:W-:Y:S01]  /*2120*/  IMAD.MOV.U32 R12, RZ, RZ, R6 ;  /* 0x000000ffff0c7224 */ /* 0x000fe200078e0006 */
[----:B------:R-:W-:Y:S06]  /*2130*/  BRA `(.L_x_36) ;  /* 0x0000000000087947 */ /* 0x000fec0003800000 */
.L_x_37:
[----:B------:R-:W-:Y:S01]  /*2140*/  LOP3.LUT R13, R9, 0x80000, RZ, 0xfc, !PT ;  /* 0x00080000090d7812 */ /* 0x000fe200078efcff */
[----:B------:R-:W-:-:S07]  /*2150*/  IMAD.MOV.U32 R12, RZ, RZ, R8 ;  /* 0x000000ffff0c7224 */ /* 0x000fce00078e0008 */
.L_x_36:
[----:B------:R-:W-:Y:S05]  /*2160*/  BSYNC.RECONVERGENT B0 ;  /* 0x0000000000007941 */ /* 0x000fea0003800200 */
.L_x_34:
[----:B------:R-:W-:Y:S01]  /*2170*/  MOV R2, R0 ;  /* 0x0000000000027202 */ /* 0x000fe20000000f00 */
[----:B------:R-:W-:-:S04]  /*2180*/  IMAD.MOV.U32 R3, RZ, RZ, 0x0 ;  /* 0x00000000ff037424 */ /* 0x000fc800078e00ff */
[----:B------:R-:W-:Y:S05]  /*2190*/  RET.REL.NODEC R2 `(_Z4foo6Pdi) ;  /* 0xffffffdc02987950 */ /* 0x000fea0003c3ffff */
.L_x_39:
[----:B------:R-:W-:-:S00]  /*21a0*/  BRA `(.L_x_39) ;  /* 0xfffffffc00fc7947 */ /* 0x000fc0000383ffff */
[----:B------:R-:W-:-:S00]  /*21b0*/  NOP ;  /* 0x0000000000007918 */ /* 0x000fc00000000000 */
        /* <DEDUP_REMOVED lines=12> */
.L_x_161:


//--------------------- .text._Z4foo5Pfi          --------------------------
	.section	.text._Z4foo5Pfi,"ax",@progbits
	.align	128
        .global         _Z4foo5Pfi
        .type           _Z4foo5Pfi,@function
        .size           _Z4foo5Pfi,(.L_x_162 - _Z4foo5Pfi)
        .other          _Z4foo5Pfi,@"STO_CUDA_ENTRY STV_DEFAULT"
_Z4foo5Pfi:
.text._Z4foo5Pfi:
[----:B------:R-:W-:Y:S01]  /*0000*/  LDC R1, c[0x0][0x37c] ;  /* 0x0000df00ff017b82 */ /* 0x000fe20000000800 */
[----:B------:R-:W0:Y:S07]  /*0010*/  S2R R3, SR_TID.X ;  /* 0x0000000000037919 */ /* 0x000e2e0000002100 */
[----:B------:R-:W0:Y:S01]  /*0020*/  LDC.64 R4, c[0x0][0x380] ;  /* 0x0000e000ff047b82 */ /* 0x000e220000000a00 */
[----:B------:R-:W1:Y:S01]  /*0030*/  LDCU.64 UR6, c[0x0][0x358] ;  /* 0x00006b00ff0677ac */ /* 0x000e620008000a00 */
[----:B------:R-:W2:Y:S01]  /*0040*/  LDCU UR4, c[0x0][0x388] ;  /* 0x00007100ff0477ac */ /* 0x000ea20008000800 */
[----:B0-----:R-:W-:-:S05]  /*0050*/  IMAD.WIDE.U32 R4, R3, 0x4, R4 ;  /* 0x0000000403047825 */ /* 0x001fca00078e0004 */
[----:B-1----:R0:W5:Y:S01]  /*0060*/  LDG.E R3, desc[UR6][R4.64] ;  /* 0x0000000604037981 */ /* 0x002162000c1e1900 */
[----:B--2---:R-:W-:-:S09]  /*0070*/  UISETP.GE.AND UP0, UPT, UR4, 0x1, UPT ;  /* 0x000000010400788c */ /* 0x004fd2000bf06270 */
[----:B0-----:R-:W-:Y:S05]  /*0080*/  BRA.U !UP0, `(.L_x_40) ;  /* 0x0000001108787547 */ /* 0x001fea000b800000 */
[----:B------:R-:W-:Y:S02]  /*0090*/  UISETP.GE.U32.AND UP0, UPT, UR4, 0x4, UPT ;  /* 0x000000040400788c */ /* 0x000fe4000bf06070 */
[----:B------:R-:W-:-:S07]  /*00a0*/  ULOP3.LUT UR5, UR4, 0x3, URZ, 0xc0, !UPT ;  /* 0x0000000304057892 */ /* 0x000fce000f8ec0ff */
[----:B------:R-:W-:Y:S05]  /*00b0*/  BRA.U !UP0, `(.L_x_41) ;  /* 0x0000000d08787547 */ /* 0x000fea000b800000 */
[----:B------:R-:W-:-:S04]  /*00c0*/  ULOP3.LUT UR4, UR4, 0x7ffffffc, URZ, 0xc0, !UPT ;  /* 0x7ffffffc04047892 */ /* 0x000fc8000f8ec0ff */
[----:B------:R-:W-:-:S12]  /*00d0*/  UIADD3 UR4, UPT, UPT, -UR4, URZ, URZ ;  /* 0x000000ff04047290 */ /* 0x000fd8000fffe1ff */
.L_x_66:
[----:B------:R-:W-:Y:S02]  /*00e0*/  HFMA2 R7, -RZ, RZ, 1.666015625, -0.052093505859375 ;  /* 0x3eaaaaabff077431 */ /* 0x000fe400000001ff */
[----:B-----5:R-:W-:Y:S01]  /*00f0*/  FADD R0, |R3|, 5 ;  /* 0x40a0000003007421 */ /* 0x020fe20000000200 */
[----:B------:R-:W-:Y:S01]  /*0100*/  MOV R2, 0x40400000 ;  /* 0x4040000000027802 */ /* 0x000fe20000000f00 */
[----:B------:R-:W-:Y:S01]  /*0110*/  UIADD3 UR4, UPT, UPT, UR4, 0x4, URZ ;  /* 0x0000000404047890 */ /* 0x000fe2000fffe0ff */
[----:B------:R-:W-:Y:S01]  /*0120*/  BSSY.RECONVERGENT B2, `(.L_x_42) ;  /* 0x000000e000027945 */ /* 0x000fe20003800200 */
[----:B------:R-:W-:Y:S02]  /*0130*/  FADD R0, R0, -101 ;  /* 0xc2ca000000007421 */ /* 0x000fe40000000000 */
[----:B------:R-:W-:Y:S02]  /*0140*/  UISETP.NE.AND UP0, UPT, UR4, URZ, UPT ;  /* 0x000000ff0400728c */ /* 0x000fe4000bf05270 */
[----:B------:R-:W0:Y:S01]  /*0150*/  FCHK P0, R0, 3 ;  /* 0x4040000000007902 */ /* 0x000e220000000000 */
[----:B------:R-:W-:-:S04]  /*0160*/  FFMA R2, R7, -R2, 1 ;  /* 0x3f80000007027423 */ /* 0x000fc80000000802 */
[----:B------:R-:W-:-:S04]  /*0170*/  FFMA R3, R2, R7, 0.3333333432674407959 ;  /* 0x3eaaaaab02037423 */ /* 0x000fc80000000007 */
[----:B------:R-:W-:-:S04]  /*0180*/  FFMA R2, R0, R3, RZ ;  /* 0x0000000300027223 */ /* 0x000fc800000000ff */
[----:B------:R-:W-:-:S04]  /*0190*/  FFMA R6, R2, -3, R0 ;  /* 0xc040000002067823 */ /* 0x000fc80000000000 */
[----:B------:R-:W-:Y:S01]  /*01a0*/  FFMA R2, R3, R6, R2 ;  /* 0x0000000603027223 */ /* 0x000fe20000000002 */
[----:B0-----:R-:W-:Y:S06]  /*01b0*/  @!P0 BRA `(.L_x_43) ;  /* 0x0000000000108947 */ /* 0x001fec0003800000 */
[----:B------:R-:W-:Y:S02]  /*01c0*/  MOV R3, 0x40400000 ;  /* 0x4040000000037802 */ /* 0x000fe40000000f00 */
[----:B------:R-:W-:-:S07]  /*01d0*/  MOV R2, 0x1f0 ;  /* 0x000001f000027802 */ /* 0x000fce0000000f00 */
[----:B------:R-:W-:Y:S05]  /*01e0*/  CALL.REL.NOINC `($__internal_1_$__cuda_sm3x_div_rn_noftz_f32_slowpath) ;  /* 0x0000001000287944 */ /* 0x000fea0003c00000 */
[----:B------:R-:W-:-:S07]  /*01f0*/  MOV R2, R0 ;  /* 0x0000000000027202 */ /* 0x000fce0000000f00 */
.L_x_43:
[----:B------:R-:W-:Y:S05]  /*0200*/  BSYNC.RECONVERGENT B2 ;  /* 0x0000000000027941 */ /* 0x000fea0003800200 */
.L_x_42:
[----:B------:R-:W-:Y:S01]  /*0210*/  FADD R2, R2, 102 ;  /* 0x42cc000002027421 */ /* 0x000fe20000000000 */
[----:B------:R-:W-:Y:S01]  /*0220*/  HFMA2 R3, -RZ, RZ, 1.865234375, -364 ;  /* 0x3f76ddb0ff037431 */ /* 0x000fe200000001ff */
[----:B------:R-:W-:Y:S01]  /*0230*/  MOV R6, 0x3f84bc6a ;  /* 0x3f84bc6a00067802 */ /* 0x000fe20000000f00 */
[----:B------:R-:W-:Y:S01]  /*0240*/  BSSY.RECONVERGENT B2, `(.L_x_44) ;  /* 0x000000e000027945 */ /* 0x000fe20003800200 */
[----:B------:R-:W-:-:S04]  /*0250*/  FADD R0, R2, 1.0700000524520874023 ;  /* 0x3f88f5c302007421 */ /* 0x000fc80000000000 */
[----:B------:R-:W-:Y:S01]  /*0260*/  FADD R0, R0, -103 ;  /* 0xc2ce000000007421 */ /* 0x000fe20000000000 */
[----:B------:R-:W-:-:S03]  /*0270*/  FFMA R2, R3, -R6, 1 ;  /* 0x3f80000003027423 */ /* 0x000fc60000000806 */
[----:B------:R-:W0:Y:S01]  /*0280*/  FCHK P0, R0, 1.0369999408721923828 ;  /* 0x3f84bc6a00007902 */ /* 0x000e220000000000 */
[----:B------:R-:W-:-:S04]  /*0290*/  FFMA R3, R2, R3, 0.96432018280029296875 ;  /* 0x3f76ddb002037423 */ /* 0x000fc80000000003 */
[----:B------:R-:W-:-:S04]  /*02a0*/  FFMA R2, R0, R3, RZ ;  /* 0x0000000300027223 */ /* 0x000fc800000000ff */
[----:B------:R-:W-:-:S04]  /*02b0*/  FFMA R6, R2, -1.0369999408721923828, R0 ;  /* 0xbf84bc6a02067823 */ /* 0x000fc80000000000 */
[----:B------:R-:W-:Y:S01]  /*02c0*/  FFMA R2, R3, R6, R2 ;  /* 0x0000000603027223 */ /* 0x000fe20000000002 */
[----:B0-----:R-:W-:Y:S06]  /*02d0*/  @!P0 BRA `(.L_x_45) ;  /* 0x0000000000108947 */ /* 0x001fec0003800000 */
[----:B------:R-:W-:Y:S02]  /*02e0*/  MOV R3, 0x3f84bc6a ;  /* 0x3f84bc6a00037802 */ /* 0x000fe40000000f00 */
[----:B------:R-:W-:-:S07]  /*02f0*/  MOV R2, 0x310 ;  /* 0x0000031000027802 */ /* 0x000fce0000000f00 */
[----:B------:R-:W-:Y:S05]  /*0300*/  CALL.REL.NOINC `($__internal_1_$__cuda_sm3x_div_rn_noftz_f32_slowpath) ;  /* 0x0000000c00e07944 */ /* 0x000fea0003c00000 */
[----:B------:R-:W-:-:S07]  /*0310*/  MOV R2, R0 ;  /* 0x0000000000027202 */ /* 0x000fce0000000f00 */
.L_x_45:
[----:B------:R-:W-:Y:S05]  /*0320*/  BSYNC.RECONVERGENT B2 ;  /* 0x0000000000027941 */ /* 0x000fea0003800200 */
.L_x_44:
[----:B------:R-:W-:Y:S01]  /*0330*/  FADD R2, R2, 104 ;  /* 0x42d0000002027421 */ /* 0x000fe20000000000 */
[----:B------:R-:W-:Y:S01]  /*0340*/  HFMA2 R3, -RZ, RZ, 2.283203125, 17872 ;  /* 0x4091745dff037431 */ /* 0x000fe200000001ff */
[----:B------:R-:W-:Y:S01]  /*0350*/  MOV R6, 0x3e6147ae ;  /* 0x3e6147ae00067802 */ /* 0x000fe20000000f00 */
[----:B------:R-:W-:Y:S01]  /*0360*/  BSSY.RECONVERGENT B2, `(.L_x_46) ;  /* 0x000000e000027945 */ /* 0x000fe20003800200 */
[----:B------:R-:W-:-:S04]  /*0370*/  FADD R0, R2, 3 ;  /* 0x4040000002007421 */ /* 0x000fc80000000000 */
[----:B------:R-:W-:Y:S01]  /*0380*/  FADD R0, R0, -105 ;  /* 0xc2d2000000007421 */ /* 0x000fe20000000000 */
[----:B------:R-:W-:-:S03]  /*0390*/  FFMA R2, R3, -R6, 1 ;  /* 0x3f80000003027423 */ /* 0x000fc60000000806 */
[----:B------:R-:W0:Y:S01]  /*03a0*/  FCHK P0, R0, 0.21999999880790710449 ;  /* 0x3e6147ae00007902 */ /* 0x000e220000000000 */
[----:B------:R-:W-:-:S04]  /*03b0*/  FFMA R3, R2, R3, 4.5454545021057128906 ;  /* 0x4091745d02037423 */ /* 0x000fc80000000003 */
[----:B------:R-:W-:-:S04]  /*03c0*/  FFMA R2, R0, R3, RZ ;  /* 0x0000000300027223 */ /* 0x000fc800000000ff */
[----:B------:R-:W-:-:S04]  /*03d0*/  FFMA R6, R2, -0.21999999880790710449, R0 ;  /* 0xbe6147ae02067823 */ /* 0x000fc80000000000 */
[----:B------:R-:W-:Y:S01]  /*03e0*/  FFMA R2, R3, R6, R2 ;  /* 0x0000000603027223 */ /* 0x000fe20000000002 */
[----:B0-----:R-:W-:Y:S06]  /*03f0*/  @!P0 BRA `(.L_x_47) ;  /* 0x0000000000108947 */ /* 0x001fec0003800000 */
[----:B------:R-:W-:Y:S02]  /*0400*/  MOV R3, 0x3e6147ae ;  /* 0x3e6147ae00037802 */ /* 0x000fe40000000f00 */
[----:B------:R-:W-:-:S07]  /*0410*/  MOV R2, 0x430 ;  /* 0x0000043000027802 */ /* 0x000fce0000000f00 */
[----:B------:R-:W-:Y:S05]  /*0420*/  CALL.REL.NOINC `($__internal_1_$__cuda_sm3x_div_rn_noftz_f32_slowpath) ;  /* 0x0000000c00987944 */ /* 0x000fea0003c00000 */
[----:B------:R-:W-:-:S07]  /*0430*/  MOV R2, R0 ;  /* 0x0000000000027202 */ /* 0x000fce0000000f00 */
.L_x_47:
[----:B------:R-:W-:Y:S05]  /*0440*/  BSYNC.RECONVERGENT B2 ;  /* 0x0000000000027941 */ /* 0x000fea0003800200 */
.L_x_46:
[----:B------:R-:W-:Y:S01]  /*0450*/  FADD R2, R2, 106 ;  /* 0x42d4000002027421 */ /* 0x000fe20000000000 */
[----:B------:R-:W-:Y:S01]  /*0460*/  HFMA2 R0, -RZ, RZ, 1.666015625, -0.052093505859375 ;  /* 0x3eaaaaabff007431 */ /* 0x000fe200000001ff */
[----:B------:R-:W-:Y:S01]  /*0470*/  MOV R3, 0x40400000 ;  /* 0x4040000000037802 */ /* 0x000fe20000000f00 */
[----:B------:R-:W-:Y:S01]  /*0480*/  BSSY.RECONVERGENT B2, `(.L_x_48) ;  /* 0x000000e000027945 */ /* 0x000fe20003800200 */
[----:B------:R-:W-:-:S04]  /*0490*/  FADD R2, |R2|, 5 ;  /* 0x40a0000002027421 */ /* 0x000fc80000000200 */
[----:B------:R-:W-:Y:S01]  /*04a0*/  FADD R6, R2, -101 ;  /* 0xc2ca000002067421 */ /* 0x000fe20000000000 */
[----:B------:R-:W-:-:S03]  /*04b0*/  FFMA R3, R0, -R3, 1 ;  /* 0x3f80000000037423 */ /* 0x000fc60000000803 */
[----:B------:R-:W0:Y:S01]  /*04c0*/  FCHK P0, R6, 3 ;  /* 0x4040000006007902 */ /* 0x000e220000000000 */
[----:B------:R-:W-:-:S04]  /*04d0*/  FFMA R0, R3, R0, 0.3333333432674407959 ;  /* 0x3eaaaaab03007423 */ /* 0x000fc80000000000 */
[----:B------:R-:W-:-:S04]  /*04e0*/  FFMA R3, R0, R6, RZ ;  /* 0x0000000600037223 */ /* 0x000fc800000000ff */
[----:B------:R-:W-:-:S04]  /*04f0*/  FFMA R2, R3, -3, R6 ;  /* 0xc040000003027823 */ /* 0x000fc80000000006 */
[----:B------:R-:W-:Y:S01]  /*0500*/  FFMA R0, R0, R2, R3 ;  /* 0x0000000200007223 */ /* 0x000fe20000000003 */
[----:B0-----:R-:W-:Y:S06]  /*0510*/  @!P0 BRA `(.L_x_49) ;  /* 0x0000000000108947 */ /* 0x001fec0003800000 */
[----:B------:R-:W-:Y:S02]  /*0520*/  MOV R0, R6 ;  /* 0x0000000600007202 */ /* 0x000fe40000000f00 */
[----:B------:R-:W-:Y:S02]  /*0530*/  MOV R3, 0x40400000 ;  /* 0x4040000000037802 */ /* 0x000fe40000000f00 */
[----:B------:R-:W-:-:S07]  /*0540*/  MOV R2, 0x560 ;  /* 0x0000056000027802 */ /* 0x000fce0000000f00 */
[----:B------:R-:W-:Y:S05]  /*0550*/  CALL.REL.NOINC `($__internal_1_$__cuda_sm3x_div_rn_noftz_f32_slowpath) ;  /* 0x0000000c004c7944 */ /* 0x000fea0003c00000 */
.L_x_49:
[----:B------:R-:W-:Y:S05]  /*0560*/  BSYNC.RECONVERGENT B2 ;  /* 0x0000000000027941 */ /* 0x000fea0003800200 */
.L_x_48:
        /* <DEDUP_REMOVED lines=13> */
[----:B------:R-:W-:Y:S02]  /*0640*/  MOV R0, R6 ;  /* 0x0000000600007202 */ /* 0x000fe40000000f00 */
[----:B------:R-:W-:Y:S02]  /*0650*/  MOV R3, 0x3f84bc6a ;  /* 0x3f84bc6a00037802 */ /* 0x000fe40000000f00 */
[----:B------:R-:W-:-:S07]  /*0660*/  MOV R2, 0x680 ;  /* 0x0000068000027802 */ /* 0x000fce0000000f00 */
[----:B------:R-:W-:Y:S05]  /*0670*/  CALL.REL.NOINC `($__internal_1_$__cuda_sm3x_div_rn_noftz_f32_slowpath) ;  /* 0x0000000c00047944 */ /* 0x000fea0003c00000 */
.L_x_51:
[----:B------:R-:W-:Y:S05]  /*0680*/  BSYNC.RECONVERGENT B2 ;  /* 0x0000000000027941 */ /* 0x000fea0003800200 */
.L_x_50:
        /* <DEDUP_REMOVED lines=13> */
[----:B------:R-:W-:Y:S02]  /*0760*/  MOV R0, R6 ;  /* 0x0000000600007202 */ /* 0x000fe40000000f00 */
[----:B------:R-:W-:Y:S02]  /*0770*/  MOV R3, 0x3e6147ae ;  /* 0x3e6147ae00037802 */ /* 0x000fe40000000f00 */
[----:B------:R-:W-:-:S07]  /*0780*/  MOV R2, 0x7a0 ;  /* 0x000007a000027802 */ /* 0x000fce0000000f00 */
[----:B------:R-:W-:Y:S05]  /*0790*/  CALL.REL.NOINC `($__internal_1_$__cuda_sm3x_div_rn_noftz_f32_slowpath) ;  /* 0x0000000800bc7944 */ /* 0x000fea0003c00000 */
.L_x_53:
[----:B------:R-:W-:Y:S05]  /*07a0*/  BSYNC.RECONVERGENT B2 ;  /* 0x0000000000027941 */ /* 0x000fea0003800200 */
.L_x_52:
        /* <DEDUP_REMOVED lines=17> */
.L_x_55:
[----:B------:R-:W-:Y:S05]  /*08c0*/  BSYNC.RECONVERGENT B2 ;  /* 0x0000000000027941 */ /* 0x000fea0003800200 */
.L_x_54:
        /* <DEDUP_REMOVED lines=17> */
.L_x_57:
[----:B------:R-:W-:Y:S05]  /*09e0*/  BSYNC.RECONVERGENT B2 ;  /* 0x0000000000027941 */ /* 0x000fea0003800200 */
.L_x_56:
        /* <DEDUP_REMOVED lines=17> */
.L_x_59:
[----:B------:R-:W-:Y:S05]  /*0b00*/  BSYNC.RECONVERGENT B2 ;  /* 0x0000000000027941 */ /* 0x000fea0003800200 */
.L_x_58:
        /* <DEDUP_REMOVED lines=13> */
[----:B------:R-:W-:Y:S01]  /*0be0*/  IMAD.MOV.U32 R0, RZ, RZ, R6 ;  /* 0x000000ffff007224 */ /* 0x000fe200078e0006 */
[----:B------:R-:W-:Y:S02]  /*0bf0*/  MOV R3, 0x40400000 ;  /* 0x4040000000037802 */ /* 0x000fe40000000f00 */
[----:B------:R-:W-:-:S07]  /*0c00*/  MOV R2, 0xc20 ;  /* 0x00000c2000027802 */ /* 0x000fce0000000f00 */
[----:B------:R-:W-:Y:S05]  /*0c10*/  CALL.REL.NOINC `($__internal_1_$__cuda_sm3x_div_rn_noftz_f32_slowpath) ;  /* 0x00000004009c7944 */ /* 0x000fea0003c00000 */
.L_x_61:
[----:B------:R-:W-:Y:S05]  /*0c20*/  BSYNC.RECONVERGENT B2 ;  /* 0x0000000000027941 */ /* 0x000fea0003800200 */
.L_x_60:
        /* <DEDUP_REMOVED lines=17> */
.L_x_63:
[----:B------:R-:W-:Y:S05]  /*0d40*/  BSYNC.RECONVERGENT B2 ;  /* 0x0000000000027941 */ /* 0x000fea0003800200 */
.L_x_62:
        /* <DEDUP_REMOVED lines=17> */
[----:B------:R-:W-:-:S07]  /*0e60*/  MOV R3, R0 ;  /* 0x0000000000037202 */ /* 0x000fce0000000f00 */
.L_x_65:
[----:B------:R-:W-:Y:S05]  /*0e70*/  BSYNC.RECONVERGENT B2 ;  /* 0x0000000000027941 */ /* 0x000fea0003800200 */
.L_x_64:
[----:B------:R-:W-:Y:S01]  /*0e80*/  FADD R3, R3, 106 ;  /* 0x42d4000003037421 */ /* 0x000fe20000000000 */
[----:B------:R-:W-:Y:S06]  /*0e90*/  BRA.U UP0, `(.L_x_66) ;  /* 0xfffffff100907547 */ /* 0x000fec000b83ffff */
.L_x_41:
[----:B------:R-:W-:-:S09]  /*0ea0*/  UISETP.NE.AND UP0, UPT, UR5, URZ, UPT ;  /* 0x000000ff0500728c */ /* 0x000fd2000bf05270 */
[----:B------:R-:W-:Y:S05]  /*0eb0*/  BRA.U !UP0, `(.L_x_40) ;  /* 0x0000000108ec7547 */ /* 0x000fea000b800000 */
[----:B------:R-:W-:-:S12]  /*0ec0*/  UIADD3 UR4, UPT, UPT, -UR5, URZ, URZ ;  /* 0x000000ff05047290 */ /* 0x000fd8000fffe1ff */
.L_x_73:
        /* <DEDUP_REMOVED lines=18> */
.L_x_68:
[----:B------:R-:W-:Y:S05]  /*0ff0*/  BSYNC.RECONVERGENT B2 ;  /* 0x0000000000027941 */ /* 0x000fea0003800200 */
.L_x_67:
        /* <DEDUP_REMOVED lines=17> */
.L_x_70:
[----:B------:R-:W-:Y:S05]  /*1110*/  BSYNC.RECONVERGENT B2 ;  /* 0x0000000000027941 */ /* 0x000fea0003800200 */
.L_x_69:
[----:B------:R-:W-:Y:S01]  /*1120*/  FADD R0, R0, 104 ;  /* 0x42d0000000007421 */ /* 0x000fe20000000000 */
[----:B------:R-:W-:Y:S02]  /*1130*/  HFMA2 R2, -RZ, RZ, 2.283203125, 17872 ;  /* 0x4091745dff027431 */ /* 0x000fe400000001ff */
[----:B------:R-:W-:Y:S01]  /*1140*/  IMAD.MOV.U32 R3, RZ, RZ, 0x3e6147ae ;  /* 0x3e6147aeff037424 */ /* 0x000fe200078e00ff */
        /* <DEDUP_REMOVED lines=15> */
.L_x_72:
[----:B------:R-:W-:Y:S05]  /*1240*/  BSYNC.RECONVERGENT B2 ;  /* 0x0000000000027941 */ /* 0x000fea0003800200 */
.L_x_71:
[----:B------:R-:W-:Y:S01]  /*1250*/  FADD R3, R3, 106 ;  /* 0x42d4000003037421 */ /* 0x000fe20000000000 */
[----:B------:R-:W-:Y:S06]  /*1260*/  BRA.U UP0, `(.L_x_73) ;  /* 0xfffffffd00187547 */ /* 0x000fec000b83ffff */
.L_x_40:
[----:B-----5:R-:W-:Y:S01]  /*1270*/  STG.E desc[UR6][R4.64], R3 ;  /* 0x0000000304007986 */ /* 0x020fe2000c101906 */
[----:B------:R-:W-:Y:S05]  /*1280*/  EXIT ;  /* 0x000000000000794d */ /* 0x000fea0003800000 */
        .weak           $__internal_1_$__cuda_sm3x_div_rn_noftz_f32_slowpath
        .type           $__internal_1_$__cuda_sm3x_div_rn_noftz_f32_slowpath,@function
        .size           $__internal_1_$__cuda_sm3x_div_rn_noftz_f32_slowpath,(.L_x_162 - $__internal_1_$__cuda_sm3x_div_rn_noftz_f32_slowpath)
$__internal_1_$__cuda_sm3x_div_rn_noftz_f32_slowpath:
[----:B------:R-:W-:Y:S01]  /*1290*/  SHF.R.U32.HI R7, RZ, 0x17, R3 ;  /* 0x00000017ff077819 */ /* 0x000fe20000011603 */
[----:B------:R-:W-:Y:S01]  /*12a0*/  BSSY.RECONVERGENT B0, `(.L_x_74) ;  /* 0x0000062000007945 */ /* 0x000fe20003800200 */
[----:B------:R-:W-:Y:S02]  /*12b0*/  SHF.R.U32.HI R6, RZ, 0x17, R0 ;  /* 0x00000017ff067819 */ /* 0x000fe40000011600 */
[----:B------:R-:W-:Y:S02]  /*12c0*/  LOP3.LUT R12, R7, 0xff, RZ, 0xc0, !PT ;  /* 0x000000ff070c7812 */ /* 0x000fe400078ec0ff */
[----:B------:R-:W-:Y:S02]  /*12d0*/  LOP3.LUT R10, R6, 0xff, RZ, 0xc0, !PT ;  /* 0x000000ff060a7812 */ /* 0x000fe400078ec0ff */
[----:B------:R-:W-:Y:S02]  /*12e0*/  IADD3 R8, PT, PT, R12, -0x1, RZ ;  /* 0xffffffff0c087810 */ /* 0x000fe40007ffe0ff */
[----:B------:R-:W-:-:S02]  /*12f0*/  IADD3 R7, PT, PT, R10, -0x1, RZ ;  /* 0xffffffff0a077810 */ /* 0x000fc40007ffe0ff */
[----:B------:R-:W-:-:S04]  /*1300*/  ISETP.GT.U32.AND P0, PT, R8, 0xfd, PT ;  /* 0x000000fd0800780c */ /* 0x000fc80003f04070 */
[----:B------:R-:W-:-:S13]  /*1310*/  ISETP.GT.U32.OR P0, PT, R7, 0xfd, P0 ;  /* 0x000000fd0700780c */ /* 0x000fda0000704470 */
[----:B------:R-:W-:Y:S01]  /*1320*/  @!P0 MOV R6, RZ ;  /* 0x000000ff00068202 */ /* 0x000fe20000000f00 */
[----:B------:R-:W-:Y:S06]  /*1330*/  @!P0 BRA `(.L_x_75) ;  /* 0x00000000005c8947 */ /* 0x000fec0003800000 */
[----:B------:R-:W-:Y:S02]  /*1340*/  FSETP.GTU.FTZ.AND P0, PT, |R0|, +INF , PT ;  /* 0x7f8000000000780b */ /* 0x000fe40003f1c200 */
[----:B------:R-:W-:-:S04]  /*1350*/  FSETP.GTU.FTZ.AND P1, PT, |R3|, +INF , PT ;  /* 0x7f8000000300780b */ /* 0x000fc80003f3c200 */
[----:B------:R-:W-:-:S13]  /*1360*/  PLOP3.LUT P0, PT, P0, P1, PT, 0xf8, 0x8f ;  /* 0x00000000008f781c */ /* 0x000fda0000703f70 */
[----:B------:R-:W-:Y:S05]  /*1370*/  @P0 BRA `(.L_x_76) ;  /* 0x00000004004c0947 */ /* 0x000fea0003800000 */
[----:B------:R-:W-:-:S13]  /*1380*/  LOP3.LUT P0, RZ, R3, 0x7fffffff, R0, 0xc8, !PT ;  /* 0x7fffffff03ff7812 */ /* 0x000fda000780c800 */
[----:B------:R-:W-:Y:S05]  /*1390*/  @!P0 BRA `(.L_x_77) ;  /* 0x00000004003c8947 */ /* 0x000fea0003800000 */
[C---:B------:R-:W-:Y:S02]  /*13a0*/  FSETP.NEU.FTZ.AND P2, PT, |R0|.reuse, +INF , PT ;  /* 0x7f8000000000780b */ /* 0x040fe40003f5d200 */
[----:B------:R-:W-:Y:S02]  /*13b0*/  FSETP.NEU.FTZ.AND P1, PT, |R3|, +INF , PT ;  /* 0x7f8000000300780b */ /* 0x000fe40003f3d200 */
[----:B------:R-:W-:-:S11]  /*13c0*/  FSETP.NEU.FTZ.AND P0, PT, |R0|, +INF , PT ;  /* 0x7f8000000000780b */ /* 0x000fd60003f1d200 */
[----:B------:R-:W-:Y:S05]  /*13d0*/  @!P1 BRA !P2, `(.L_x_77) ;  /* 0x00000004002c9947 */ /* 0x000fea0005000000 */
[----:B------:R-:W-:-:S04]  /*13e0*/  LOP3.LUT P2, RZ, R0, 0x7fffffff, RZ, 0xc0, !PT ;  /* 0x7fffffff00ff7812 */ /* 0x000fc8000784c0ff */
[----:B------:R-:W-:-:S13]  /*13f0*/  PLOP3.LUT P1, PT, P1, P2, PT, 0x2f, 0xf2 ;  /* 0x0000000000f2781c */ /* 0x000fda0000f24577 */
[----:B------:R-:W-:Y:S05]  /*1400*/  @P1 BRA `(.L_x_78) ;  /* 0x0000000400181947 */ /* 0x000fea0003800000 */
[----:B------:R-:W-:-:S04]  /*1410*/  LOP3.LUT P1, RZ, R3, 0x7fffffff, RZ, 0xc0, !PT ;  /* 0x7fffffff03ff7812 */ /* 0x000fc8000782c0ff */
[----:B------:R-:W-:-:S13]  /*1420*/  PLOP3.LUT P0, PT, P0, P1, PT, 0x2f, 0xf2 ;  /* 0x0000000000f2781c */ /* 0x000fda0000702577 */
[----:B------:R-:W-:Y:S05]  /*1430*/  @P0 BRA `(.L_x_79) ;  /* 0x0000000400000947 */ /* 0x000fea0003800000 */
[----:B------:R-:W-:Y:S02]  /*1440*/  ISETP.GE.AND P0, PT, R7, RZ, PT ;  /* 0x000000ff0700720c */ /* 0x000fe40003f06270 */
[----:B------:R-:W-:-:S11]  /*1450*/  ISETP.GE.AND P1, PT, R8, RZ, PT ;  /* 0x000000ff0800720c */ /* 0x000fd60003f26270 */
[----:B------:R-:W-:Y:S01]  /*1460*/  @P0 MOV R6, RZ ;  /* 0x000000ff00060202 */ /* 0x000fe20000000f00 */
[----:B------:R-:W-:Y:S01]  /*1470*/  @!P0 FFMA R0, R0, 1.84467440737095516160e+19, RZ ;  /* 0x5f80000000008823 */ /* 0x000fe200000000ff */
[----:B------:R-:W-:Y:S01]  /*1480*/  @!P0 MOV R6, 0xffffffc0 ;  /* 0xffffffc000068802 */ /* 0x000fe20000000f00 */
[----:B------:R-:W-:-:S03]  /*1490*/  @!P1 FFMA R3, R3, 1.84467440737095516160e+19, RZ ;  /* 0x5f80000003039823 */ /* 0x000fc600000000ff */
[----:B------:R-:W-:-:S07]  /*14a0*/  @!P1 IADD3 R6, PT, PT, R6, 0x40, RZ ;  /* 0x0000004006069810 */ /* 0x000fce0007ffe0ff */
.L_x_75:
[----:B------:R-:W-:Y:S01]  /*14b0*/  LEA R8, R12, 0xc0800000, 0x17 ;  /* 0xc08000000c087811 */ /* 0x000fe200078eb8ff */
[----:B------:R-:W-:Y:S03]  /*14c0*/  BSSY.RECONVERGENT B1, `(.L_x_80) ;  /* 0x0000036000017945 */ /* 0x000fe60003800200 */
[----:B------:R-:W-:Y:S02]  /*14d0*/  IADD3 R8, PT, PT, -R8, R3, RZ ;  /* 0x0000000308087210 */ /* 0x000fe40007ffe1ff */
[----:B------:R-:W-:Y:S02]  /*14e0*/  IADD3 R3, PT, PT, R10, -0x7f, RZ ;  /* 0xffffff810a037810 */ /* 0x000fe40007ffe0ff */
[----:B------:R-:W0:Y:S01]  /*14f0*/  MUFU.RCP R7, R8 ;  /* 0x0000000800077308 */ /* 0x000e220000001000 */
[----:B------:R-:W-:Y:S02]  /*1500*/  FADD.FTZ R9, -R8, -RZ ;  /* 0x800000ff08097221 */ /* 0x000fe40000010100 */
[----:B------:R-:W-:-:S02]  /*1510*/  IMAD R0, R3, -0x800000, R0 ;  /* 0xff80000003007824 */ /* 0x000fc400078e0200 */
[----:B0-----:R-:W-:-:S04]  /*1520*/  FFMA R10, R7, R9, 1 ;  /* 0x3f800000070a7423 */ /* 0x001fc80000000009 */
[----:B------:R-:W-:-:S04]  /*1530*/  FFMA R14, R7, R10, R7 ;  /* 0x0000000a070e7223 */ /* 0x000fc80000000007 */
[----:B------:R-:W-:-:S04]  /*1540*/  FFMA R7, R0, R14, RZ ;  /* 0x0000000e00077223 */ /* 0x000fc800000000ff */
[----:B------:R-:W-:-:S04]  /*1550*/  FFMA R10, R9, R7, R0 ;  /* 0x00000007090a7223 */ /* 0x000fc80000000000 */
[----:B------:R-:W-:Y:S01]  /*1560*/  FFMA R11, R14, R10, R7 ;  /* 0x0000000a0e0b7223 */ /* 0x000fe20000000007 */
[----:B------:R-:W-:-:S03]  /*1570*/  IADD3 R7, PT, PT, R3, 0x7f, -R12 ;  /* 0x0000007f03077810 */ /* 0x000fc60007ffe80c */
[----:B------:R-:W-:Y:S01]  /*1580*/  FFMA R10, R9, R11, R0 ;  /* 0x0000000b090a7223 */ /* 0x000fe20000000000 */
[----:B------:R-:W-:-:S03]  /*1590*/  IADD3 R7, PT, PT, R7, R6, RZ ;  /* 0x0000000607077210 */ /* 0x000fc60007ffe0ff */
[----:B------:R-:W-:-:S05]  /*15a0*/  FFMA R0, R14, R10, R11 ;  /* 0x0000000a0e007223 */ /* 0x000fca000000000b */
[----:B------:R-:W-:-:S04]  /*15b0*/  SHF.R.U32.HI R3, RZ, 0x17, R0 ;  /* 0x00000017ff037819 */ /* 0x000fc80000011600 */
[----:B------:R-:W-:-:S04]  /*15c0*/  LOP3.LUT R3, R3, 0xff, RZ, 0xc0, !PT ;  /* 0x000000ff03037812 */ /* 0x000fc800078ec0ff */
[----:B------:R-:W-:-:S04]  /*15d0*/  IADD3 R9, PT, PT, R3, R7, RZ ;  /* 0x0000000703097210 */ /* 0x000fc80007ffe0ff */
[----:B------:R-:W-:-:S04]  /*15e0*/  IADD3 R3, PT, PT, R9, -0x1, RZ ;  /* 0xffffffff09037810 */ /* 0x000fc80007ffe0ff */
[----:B------:R-:W-:-:S13]  /*15f0*/  ISETP.GE.U32.AND P0, PT, R3, 0xfe, PT ;  /* 0x000000fe0300780c */ /* 0x000fda0003f06070 */
[----:B------:R-:W-:Y:S05]  /*1600*/  @!P0 BRA `(.L_x_81) ;  /* 0x0000000000808947 */ /* 0x000fea0003800000 */
[----:B------:R-:W-:-:S13]  /*1610*/  ISETP.GT.AND P0, PT, R9, 0xfe, PT ;  /* 0x000000fe0900780c */ /* 0x000fda0003f04270 */
[----:B------:R-:W-:Y:S05]  /*1620*/  @P0 BRA `(.L_x_82) ;  /* 0x00000000006c0947 */ /* 0x000fea0003800000 */
[----:B------:R-:W-:-:S13]  /*1630*/  ISETP.GE.AND P0, PT, R9, 0x1, PT ;  /* 0x000000010900780c */ /* 0x000fda0003f06270 */
[----:B------:R-:W-:Y:S05]  /*1640*/  @P0 BRA `(.L_x_83) ;  /* 0x0000000000740947 */ /* 0x000fea0003800000 */
[----:B------:R-:W-:Y:S02]  /*1650*/  ISETP.GE.AND P0, PT, R9, -0x18, PT ;  /* 0xffffffe80900780c */ /* 0x000fe40003f06270 */
[----:B------:R-:W-:-:S11]  /*1660*/  LOP3.LUT R0, R0, 0x80000000, RZ, 0xc0, !PT ;  /* 0x8000000000007812 */ /* 0x000fd600078ec0ff */
[----:B------:R-:W-:Y:S05]  /*1670*/  @!P0 BRA `(.L_x_83) ;  /* 0x0000000000688947 */ /* 0x000fea0003800000 */
[CCC-:B------:R-:W-:Y:S01]  /*1680*/  FFMA.RZ R3, R14.reuse, R10.reuse, R11.reuse ;  /* 0x0000000a0e037223 */ /* 0x1c0fe2000000c00b */
[C---:B------:R-:W-:Y:S01]  /*1690*/  IADD3 R8, PT, PT, R9.reuse, 0x20, RZ ;  /* 0x0000002009087810 */ /* 0x040fe20007ffe0ff */
[CCC-:B------:R-:W-:Y:S01]  /*16a0*/  FFMA.RM R6, R14.reuse, R10.reuse, R11.reuse ;  /* 0x0000000a0e067223 */ /* 0x1c0fe2000000400b */
[----:B------:R-:W-:Y:S02]  /*16b0*/  ISETP.NE.AND P2, PT, R9, RZ, PT ;  /* 0x000000ff0900720c */ /* 0x000fe40003f45270 */
[----:B------:R-:W-:Y:S01]  /*16c0*/  LOP3.LUT R7, R3, 0x7fffff, RZ, 0xc0, !PT ;  /* 0x007fffff03077812 */ /* 0x000fe200078ec0ff */
[----:B------:R-:W-:Y:S01]  /*16d0*/  FFMA.RP R3, R14, R10, R11 ;  /* 0x0000000a0e037223 */ /* 0x000fe2000000800b */
[----:B------:R-:W-:Y:S02]  /*16e0*/  ISETP.NE.AND P1, PT, R9, RZ, PT ;  /* 0x000000ff0900720c */ /* 0x000fe40003f25270 */
[----:B------:R-:W-:Y:S02]  /*16f0*/  LOP3.LUT R7, R7, 0x800000, RZ, 0xfc, !PT ;  /* 0x0080000007077812 */ /* 0x000fe400078efcff */
[----:B------:R-:W-:-:S02]  /*1700*/  IADD3 R9, PT, PT, -R9, RZ, RZ ;  /* 0x000000ff09097210 */ /* 0x000fc40007ffe1ff */
[----:B------:R-:W-:Y:S02]  /*1710*/  SHF.L.U32 R8, R7, R8, RZ ;  /* 0x0000000807087219 */ /* 0x000fe400000006ff */
[----:B------:R-:W-:Y:S02]  /*1720*/  FSETP.NEU.FTZ.AND P0, PT, R3, R6, PT ;  /* 0x000000060300720b */ /* 0x000fe40003f1d000 */
[----:B------:R-:W-:Y:S02]  /*1730*/  SEL R6, R9, RZ, P2 ;  /* 0x000000ff09067207 */ /* 0x000fe40001000000 */
[----:B------:R-:W-:Y:S02]  /*1740*/  ISETP.NE.AND P1, PT, R8, RZ, P1 ;  /* 0x000000ff0800720c */ /* 0x000fe40000f25270 */
[----:B------:R-:W-:Y:S02]  /*1750*/  SHF.R.U32.HI R6, RZ, R6, R7 ;  /* 0x00000006ff067219 */ /* 0x000fe40000011607 */
[----:B------:R-:W-:-:S02]  /*1760*/  PLOP3.LUT P0, PT, P0, P1, PT, 0xf8, 0x8f ;  /* 0x00000000008f781c */ /* 0x000fc40000703f70 */
[----:B------:R-:W-:Y:S02]  /*1770*/  SHF.R.U32.HI R8, RZ, 0x1, R6 ;  /* 0x00000001ff087819 */ /* 0x000fe40000011606 */
[----:B------:R-:W-:-:S04]  /*1780*/  SEL R3, RZ, 0x1, !P0 ;  /* 0x00000001ff037807 */ /* 0x000fc80004000000 */
[----:B------:R-:W-:-:S04]  /*1790*/  LOP3.LUT R3, R3, 0x1, R8, 0xf8, !PT ;  /* 0x0000000103037812 */ /* 0x000fc800078ef808 */
[----:B------:R-:W-:-:S04]  /*17a0*/  LOP3.LUT R3, R3, R6, RZ, 0xc0, !PT ;  /* 0x0000000603037212 */ /* 0x000fc800078ec0ff */
[----:B------:R-:W-:-:S04]  /*17b0*/  IADD3 R3, PT, PT, R8, R3, RZ ;  /* 0x0000000308037210 */ /* 0x000fc80007ffe0ff */
[----:B------:R-:W-:Y:S01]  /*17c0*/  LOP3.LUT R0, R3, R0, RZ, 0xfc, !PT ;  /* 0x0000000003007212 */ /* 0x000fe200078efcff */
[----:B------:R-:W-:Y:S06]  /*17d0*/  BRA `(.L_x_83) ;  /* 0x0000000000107947 */ /* 0x000fec0003800000 */
.L_x_82:
[----:B------:R-:W-:-:S04]  /*17e0*/  LOP3.LUT R0, R0, 0x80000000, RZ, 0xc0, !PT ;  /* 0x8000000000007812 */ /* 0x000fc800078ec0ff */
[----:B------:R-:W-:Y:S01]  /*17f0*/  LOP3.LUT R0, R0, 0x7f800000, RZ, 0xfc, !PT ;  /* 0x7f80000000007812 */ /* 0x000fe200078efcff */
[----:B------:R-:W-:Y:S06]  /*1800*/  BRA `(.L_x_83) ;  /* 0x0000000000047947 */ /* 0x000fec0003800000 */
.L_x_81:
[----:B------:R-:W-:-:S07]  /*1810*/  LEA R0, R7, R0, 0x17 ;  /* 0x0000000007007211 */ /* 0x000fce00078eb8ff */
.L_x_83:
[----:B------:R-:W-:Y:S05]  /*1820*/  BSYNC.RECONVERGENT B1 ;  /* 0x0000000000017941 */ /* 0x000fea0003800200 */
.L_x_80:
[----:B------:R-:W-:Y:S05]  /*1830*/  BRA `(.L_x_84) ;  /* 0x0000000000207947 */ /* 0x000fea0003800000 */
.L_x_79:
[----:B------:R-:W-:-:S04]  /*1840*/  LOP3.LUT R0, R3, 0x80000000, R0, 0x48, !PT ;  /* 0x8000000003007812 */ /* 0x000fc800078e4800 */
[----:B------:R-:W-:Y:S01]  /*1850*/  LOP3.LUT R0, R0, 0x7f800000, RZ, 0xfc, !PT ;  /* 0x7f80000000007812 */ /* 0x000fe200078efcff */
[----:B------:R-:W-:Y:S06]  /*1860*/  BRA `(.L_x_84) ;  /* 0x0000000000147947 */ /* 0x000fec0003800000 */
.L_x_78:
[----:B------:R-:W-:Y:S01]  /*1870*/  LOP3.LUT R0, R3, 0x80000000, R0, 0x48, !PT ;  /* 0x8000000003007812 */ /* 0x000fe200078e4800 */
[----:B------:R-:W-:Y:S06]  /*1880*/  BRA `(.L_x_84) ;  /* 0x00000000000c7947 */ /* 0x000fec0003800000 */
.L_x_77:
[----:B------:R-:W0:Y:S01]  /*1890*/  MUFU.RSQ R0, -QNAN ;  /* 0xffc0000000007908 */ /* 0x000e220000001400 */
[----:B------:R-:W-:Y:S05]  /*18a0*/  BRA `(.L_x_84) ;  /* 0x0000000000047947 */ /* 0x000fea0003800000 */
.L_x_76:
[----:B------:R-:W-:-:S07]  /*18b0*/  FADD.FTZ R0, R0, R3 ;  /* 0x0000000300007221 */ /* 0x000fce0000010000 */
.L_x_84:
[----:B------:R-:W-:Y:S05]  /*18c0*/  BSYNC.RECONVERGENT B0 ;  /* 0x0000000000007941 */ /* 0x000fea0003800200 */
.L_x_74:
[----:B------:R-:W-:-:S04]  /*18d0*/  HFMA2 R3, -RZ, RZ, 0, 0 ;  /* 0x00000000ff037431 */ /* 0x000fc800000001ff */
[----:B0-----:R-:W-:Y:S05]  /*18e0*/  RET.REL.NODEC R2 `(_Z4foo5Pfi) ;  /* 0xffffffe402c47950 */ /* 0x001fea0003c3ffff */
.L_x_85:
        /* <DEDUP_REMOVED lines=9> */
.L_x_162:


//--------------------- .text._Z4foo2Pdi          --------------------------
	.section	.text._Z4foo2Pdi,"ax",@progbits
	.align	128
        .global         _Z4foo2Pdi
        .type           _Z4foo2Pdi,@function
        .size           _Z4foo2Pdi,(.L_x_165 - _Z4foo2Pdi)
        .other          _Z4foo2Pdi,@"STO_CUDA_ENTRY STV_DEFAULT"
_Z4foo2Pdi:
.text._Z4foo2Pdi:
        /* <DEDUP_REMOVED lines=9> */
[----:B------:R-:W-:-:S09]  /*0090*/  UISETP.NE.AND UP0, UPT, UR4, 0x1, UPT ;  /* 0x000000010400788c */ /* 0x000fd2000bf05270 */
[----:B------:R-:W-:Y:S05]  /*00a0*/  BRA.U !UP0, `(.L_x_87) ;  /* 0x0000001108647547 */ /* 0x000fea000b800000 */
[----:B------:R-:W-:-:S04]  /*00b0*/  ULOP3.LUT UR4, UR4, 0x7ffffffe, URZ, 0xc0, !UPT ;  /* 0x7ffffffe04047892 */ /* 0x000fc8000f8ec0ff */
[----:B------:R-:W-:-:S12]  /*00c0*/  UIADD3 UR4, UPT, UPT, -UR4, URZ, URZ ;  /* 0x000000ff04047290 */ /* 0x000fd8000fffe1ff */
.L_x_111:
[----:B-----5:R-:W-:Y:S01]  /*00d0*/  DADD R2, -RZ, |R26| ;  /* 0x00000000ff027229 */ /* 0x020fe2000000051a */
[----:B------:R-:W-:Y:S01]  /*00e0*/  BSSY.RECONVERGENT B0, `(.L_x_88) ;  /* 0x0000006000007945 */ /* 0x000fe20003800200 */
[----:B------:R-:W-:Y:S01]  /*00f0*/  UIADD3 UR4, UPT, UPT, UR4, 0x2, URZ ;  /* 0x0000000204047890 */ /* 0x000fe2000fffe0ff */
[----:B------:R-:W-:-:S03]  /*0100*/  MOV R0, 0x140 ;  /* 0x0000014000007802 */ /* 0x000fc60000000f00 */
[----:B------:R-:W-:-:S04]  /*0110*/  UISETP.NE.AND UP0, UPT, UR4, URZ, UPT ;  /* 0x000000ff0400728c */ /* 0x000fc8000bf05270 */
[----:B------:R-:W-:-:S07]  /*0120*/  IMAD.MOV.U32 R12, RZ, RZ, R2 ;  /* 0x000000ffff0c7224 */ /* 0x000fce00078e0002 */
[----:B------:R-:W-:Y:S05]  /*0130*/  CALL.REL.NOINC `($_Z4foo2Pdi$__internal_accurate_pow) ;  /* 0x0000002000987944 */ /* 0x000fea0003c00000 */
[----:B------:R-:W-:Y:S05]  /*0140*/  BSYNC.RECONVERGENT B0 ;  /* 0x0000000000007941 */ /* 0x000fea0003800200 */
.L_x_88:
[C---:B------:R-:W-:Y:S01]  /*0150*/  DADD R2, R26.reuse, 2 ;  /* 0x400000001a027429 */ /* 0x040fe20000000000 */
[----:B------:R-:W-:Y:S01]  /*0160*/  BSSY.RECONVERGENT B0, `(.L_x_89) ;  /* 0x000000d000007945 */ /* 0x000fe20003800200 */
[----:B------:R-:W-:-:S06]  /*0170*/  DSETP.NEU.AND P0, PT, R26, RZ, PT ;  /* 0x000000ff1a00722a */ /* 0x000fcc0003f0d000 */
[----:B------:R-:W-:Y:S02]  /*0180*/  FSEL R6, R6, RZ, P0 ;  /* 0x000000ff06067208 */ /* 0x000fe40000000000 */
[----:B------:R-:W-:Y:S02]  /*0190*/  LOP3.LUT R2, R3, 0x7ff00000, RZ, 0xc0, !PT ;  /* 0x7ff0000003027812 */ /* 0x000fe400078ec0ff */
[----:B------:R-:W-:Y:S02]  /*01a0*/  FSEL R7, R10, RZ, P0 ;  /* 0x000000ff0a077208 */ /* 0x000fe40000000000 */
[----:B------:R-:W-:-:S13]  /*01b0*/  ISETP.NE.AND P1, PT, R2, 0x7ff00000, PT ;  /* 0x7ff000000200780c */ /* 0x000fda0003f25270 */
[----:B------:R-:W-:Y:S05]  /*01c0*/  @P1 BRA `(.L_x_90) ;  /* 0x0000000000181947 */ /* 0x000fea0003800000 */
[----:B------:R-:W-:-:S14]  /*01d0*/  DSETP.NAN.AND P0, PT, R26, R26, PT ;  /* 0x0000001a1a00722a */ /* 0x000fdc0003f08000 */
[----:B------:R-:W-:Y:S01]  /*01e0*/  @P0 DADD R6, R26, 2 ;  /* 0x400000001a060429 */ /* 0x000fe20000000000 */
[----:B------:R-:W-:Y:S10]  /*01f0*/  @P0 BRA `(.L_x_90) ;  /* 0x00000000000c0947 */ /* 0x000ff40003800000 */
[----:B------:R-:W-:-:S14]  /*0200*/  DSETP.NEU.AND P0, PT, |R26|, +INF , PT ;  /* 0x7ff000001a00742a */ /* 0x000fdc0003f0d200 */
[----:B------:R-:W-:Y:S02]  /*0210*/  @!P0 IMAD.MOV.U32 R6, RZ, RZ, 0x0 ;  /* 0x00000000ff068424 */ /* 0x000fe400078e00ff */
[----:B------:R-:W-:-:S07]  /*0220*/  @!P0 IMAD.MOV.U32 R7, RZ, RZ, 0x7ff00000 ;  /* 0x7ff00000ff078424 */ /* 0x000fce00078e00ff */
.L_x_90:
[----:B------:R-:W-:Y:S05]  /*0230*/  BSYNC.RECONVERGENT B0 ;  /* 0x0000000000007941 */ /* 0x000fea0003800200 */
.L_x_89:
[----:B------:R-:W0:Y:S01]  /*0240*/  MUFU.RSQ64H R11, R7 ;  /* 0x00000007000b7308 */ /* 0x000e220000001c00 */
[----:B------:R-:W-:Y:S01]  /*0250*/  VIADD R10, R7, 0xfcb00000 ;  /* 0xfcb00000070a7836 */ /* 0x000fe20000000000 */
[----:B------:R-:W-:Y:S01]  /*0260*/  MOV R8, 0x0 ;  /* 0x0000000000087802 */ /* 0x000fe20000000f00 */
[----:B------:R-:W-:Y:S01]  /*0270*/  IMAD.MOV.U32 R9, RZ, RZ, 0x3fd80000 ;  /* 0x3fd80000ff097424 */ /* 0x000fe200078e00ff */
[----:B------:R-:W-:Y:S01]  /*0280*/  BSSY.RECONVERGENT B0, `(.L_x_91) ;  /* 0x0000017000007945 */ /* 0x000fe20003800200 */
[----:B------:R-:W-:Y:S01]  /*0290*/  DSETP.NEU.AND P1, PT, R26, 1, PT ;  /* 0x3ff000001a00742a */ /* 0x000fe20003f2d000 */
[----:B------:R-:W-:Y:S01]  /*02a0*/  ISETP.GE.U32.AND P0, PT, R10, 0x7ca00000, PT ;  /* 0x7ca000000a00780c */ /* 0x000fe20003f06070 */
[----:B0-----:R-:W-:-:S08]  /*02b0*/  DMUL R2, R10, R10 ;  /* 0x0000000a0a027228 */ /* 0x001fd00000000000 */
[----:B------:R-:W-:-:S08]  /*02c0*/  DFMA R2, -R2, R6, 1 ;  /* 0x3ff000000202742b */ /* 0x000fd00000000106 */
[----:B------:R-:W-:Y:S02]  /*02d0*/  DFMA R8, R2, R8, 0.5 ;  /* 0x3fe000000208742b */ /* 0x000fe40000000008 */
[----:B------:R-:W-:-:S08]  /*02e0*/  DMUL R2, R10, R2 ;  /* 0x000000020a027228 */ /* 0x000fd00000000000 */
[----:B------:R-:W-:-:S08]  /*02f0*/  DFMA R14, R8, R2, R10 ;  /* 0x00000002080e722b */ /* 0x000fd0000000000a */
[----:B------:R-:W-:Y:S02]  /*0300*/  DMUL R12, R14, R6 ;  /* 0x000000060e0c7228 */ /* 0x000fe40000000000 */
[----:B------:R-:W-:Y:S02]  /*0310*/  VIADD R9, R15, 0xfff00000 ;  /* 0xfff000000f097836 */ /* 0x000fe40000000000 */
[----:B------:R-:W-:-:S04]  /*0320*/  IMAD.MOV.U32 R8, RZ, RZ, R14 ;  /* 0x000000ffff087224 */ /* 0x000fc800078e000e */
[----:B------:R-:W-:-:S08]  /*0330*/  DFMA R16, R12, -R12, R6 ;  /* 0x8000000c0c10722b */ /* 0x000fd00000000006 */
[----:B------:R-:W-:Y:S01]  /*0340*/  DFMA R2, R16, R8, R12 ;  /* 0x000000081002722b */ /* 0x000fe2000000000c */
[----:B------:R-:W-:Y:S10]  /*0350*/  @!P0 BRA `(.L_x_92) ;  /* 0x0000000000248947 */ /* 0x000ff40003800000 */
[----:B------:R-:W-:Y:S01]  /*0360*/  MOV R0, R6 ;  /* 0x0000000600007202 */ /* 0x000fe20000000f00 */
[----:B------:R-:W-:Y:S01]  /*0370*/  IMAD.MOV.U32 R6, RZ, RZ, R12 ;  /* 0x000000ffff067224 */ /* 0x000fe200078e000c */
[----:B------:R-:W-:Y:S01]  /*0380*/  MOV R11, R9 ;  /* 0x00000009000b7202 */ /* 0x000fe20000000f00 */
[----:B------:R-:W-:Y:S01]  /*0390*/  IMAD.MOV.U32 R12, RZ, RZ, R10 ;  /* 0x000000ffff0c7224 */ /* 0x000fe200078e000a */
[----:B------:R-:W-:Y:S01]  /*03a0*/  MOV R10, 0x3f0 ;  /* 0x000003f0000a7802 */ /* 0x000fe20000000f00 */
[----:B------:R-:W-:Y:S02]  /*03b0*/  IMAD.MOV.U32 R2, RZ, RZ, R14 ;  /* 0x000000ffff027224 */ /* 0x000fe400078e000e */
[----:B------:R-:W-:Y:S02]  /*03c0*/  IMAD.MOV.U32 R8, RZ, RZ, R16 ;  /* 0x000000ffff087224 */ /* 0x000fe400078e0010 */
[----:B------:R-:W-:-:S07]  /*03d0*/  IMAD.MOV.U32 R3, RZ, RZ, R17 ;  /* 0x000000ffff037224 */ /* 0x000fce00078e0011 */
[----:B------:R-:W-:Y:S05]  /*03e0*/  CALL.REL.NOINC `($__internal_3_$__cuda_sm20_dsqrt_rn_f64_mediumpath_v1) ;  /* 0x0000001c003c7944 */ /* 0x000fea0003c00000 */
.L_x_92:
[----:B------:R-:W-:Y:S05]  /*03f0*/  BSYNC.RECONVERGENT B0 ;  /* 0x0000000000007941 */ /* 0x000fea0003800200 */
.L_x_91:
[----:B------:R-:W0:Y:S01]  /*0400*/  MUFU.RCP64H R7, 3 ;  /* 0x4008000000077908 */ /* 0x000e220000001800 */
[----:B------:R-:W-:Y:S01]  /*0410*/  IMAD.MOV.U32 R10, RZ, RZ, 0x0 ;  /* 0x00000000ff0a7424 */ /* 0x000fe200078e00ff */
[----:B------:R-:W-:Y:S01]  /*0420*/  DADD R2, R2, 5 ;  /* 0x4014000002027429 */ /* 0x000fe20000000000 */
[----:B------:R-:W-:Y:S01]  /*0430*/  IMAD.MOV.U32 R11, RZ, RZ, 0x40080000 ;  /* 0x40080000ff0b7424 */ /* 0x000fe200078e00ff */
[----:B------:R-:W-:Y:S01]  /*0440*/  BSSY.RECONVERGENT B0, `(.L_x_93) ;  /* 0x0000017000007945 */ /* 0x000fe20003800200 */
[----:B------:R-:W-:-:S06]  /*0450*/  IMAD.MOV.U32 R6, RZ, RZ, 0x1 ;  /* 0x00000001ff067424 */ /* 0x000fcc00078e00ff */
        /* <DEDUP_REMOVED lines=13> */
[----:B------:R-:W-:Y:S01]  /*0530*/  IMAD.MOV.U32 R8, RZ, RZ, R10 ;  /* 0x000000ffff087224 */ /* 0x000fe200078e000a */
[----:B------:R-:W-:Y:S01]  /*0540*/  MOV R9, R11 ;  /* 0x0000000b00097202 */ /* 0x000fe20000000f00 */
[----:B------:R-:W-:Y:S01]  /*0550*/  IMAD.MOV.U32 R6, RZ, RZ, RZ ;  /* 0x000000ffff067224 */ /* 0x000fe200078e00ff */
[----:B------:R-:W-:Y:S01]  /*0560*/  MOV R0, 0x590 ;  /* 0x0000059000007802 */ /* 0x000fe20000000f00 */
[----:B------:R-:W-:-:S07]  /*0570*/  IMAD.MOV.U32 R7, RZ, RZ, 0x40080000 ;  /* 0x40080000ff077424 */ /* 0x000fce00078e00ff */
[----:B------:R-:W-:Y:S05]  /*0580*/  CALL.REL.NOINC `($__internal_2_$__cuda_sm20_div_rn_f64_full) ;  /* 0x0000001400647944 */ /* 0x000fea0003c00000 */
[----:B------:R-:W-:Y:S02]  /*0590*/  IMAD.MOV.U32 R2, RZ, RZ, R12 ;  /* 0x000000ffff027224 */ /* 0x000fe400078e000c */
[----:B------:R-:W-:-:S07]  /*05a0*/  IMAD.MOV.U32 R3, RZ, RZ, R13 ;  /* 0x000000ffff037224 */ /* 0x000fce00078e000d */
.L_x_94:
[----:B------:R-:W-:Y:S05]  /*05b0*/  BSYNC.RECONVERGENT B0 ;  /* 0x0000000000007941 */ /* 0x000fea0003800200 */
.L_x_93:
        /* <DEDUP_REMOVED lines=27> */
[----:B------:R-:W-:Y:S05]  /*0770*/  CALL.REL.NOINC `($__internal_2_$__cuda_sm20_div_rn_f64_full) ;  /* 0x0000001000e87944 */ /* 0x000fea0003c00000 */
[----:B------:R-:W-:Y:S02]  /*0780*/  IMAD.MOV.U32 R2, RZ, RZ, R12 ;  /* 0x000000ffff027224 */ /* 0x000fe400078e000c */
[----:B------:R-:W-:-:S07]  /*0790*/  IMAD.MOV.U32 R3, RZ, RZ, R13 ;  /* 0x000000ffff037224 */ /* 0x000fce00078e000d */
.L_x_96:
[----:B------:R-:W-:Y:S05]  /*07a0*/  BSYNC.RECONVERGENT B0 ;  /* 0x0000000000007941 */ /* 0x000fea0003800200 */
.L_x_95:
        /* <DEDUP_REMOVED lines=24> */
[----:B------:R-:W-:-:S07]  /*0930*/  IMAD.MOV.U32 R6, RZ, RZ, -0x3d70a3d7 ;  /* 0xc28f5c29ff067424 */ /* 0x000fce00078e00ff */
[----:B------:R-:W-:Y:S05]  /*0940*/  CALL.REL.NOINC `($__internal_2_$__cuda_sm20_div_rn_f64_full) ;  /* 0x0000001000747944 */ /* 0x000fea0003c00000 */
[----:B------:R-:W-:Y:S02]  /*0950*/  IMAD.MOV.U32 R2, RZ, RZ, R12 ;  /* 0x000000ffff027224 */ /* 0x000fe400078e000c */
[----:B------:R-:W-:-:S07]  /*0960*/  IMAD.MOV.U32 R3, RZ, RZ, R13 ;  /* 0x000000ffff037224 */ /* 0x000fce00078e000d */
.L_x_98:
[----:B------:R-:W-:Y:S05]  /*0970*/  BSYNC.RECONVERGENT B0 ;  /* 0x0000000000007941 */ /* 0x000fea0003800200 */
.L_x_97:
[----:B------:R-:W-:Y:S01]  /*0980*/  DADD R2, R2, 106 ;  /* 0x405a800002027429 */ /* 0x000fe20000000000 */
[----:B------:R-:W-:Y:S01]  /*0990*/  BSSY.RECONVERGENT B0, `(.L_x_99) ;  /* 0x0000007000007945 */ /* 0x000fe20003800200 */
[----:B------:R-:W-:-:S08]  /*09a0*/  MOV R0, 0xa00 ;  /* 0x00000a0000007802 */ /* 0x000fd00000000f00 */
[----:B------:R-:W-:Y:S02]  /*09b0*/  FSEL R26, R2, 5.62881858994946158100e+22, P1 ;  /* 0x653eb638021a7808 */ /* 0x000fe40000800000 */
[----:B------:R-:W-:-:S06]  /*09c0*/  FSEL R27, R3, -2.8657174110412597656, P1 ;  /* 0xc03767ea031b7808 */ /* 0x000fcc0000800000 */
[----:B------:R-:W-:-:S10]  /*09d0*/  DADD R2, -RZ, |R26| ;  /* 0x00000000ff027229 */ /* 0x000fd4000000051a */
[----:B------:R-:W-:-:S07]  /*09e0*/  IMAD.MOV.U32 R12, RZ, RZ, R2 ;  /* 0x000000ffff0c7224 */ /* 0x000fce00078e0002 */
[----:B------:R-:W-:Y:S05]  /*09f0*/  CALL.REL.NOINC `($_Z4foo2Pdi$__internal_accurate_pow) ;  /* 0x0000001800687944 */ /* 0x000fea0003c00000 */
[----:B------:R-:W-:Y:S05]  /*0a00*/  BSYNC.RECONVERGENT B0 ;  /* 0x0000000000007941 */ /* 0x000fea0003800200 */
.L_x_99:
        /* <DEDUP_REMOVED lines=9> */
[----:B------:R-:W-:Y:S05]  /*0aa0*/  @P0 BRA `(.L_x_102) ;  /* 0x0000000000140947 */ /* 0x000fea0003800000 */
[----:B------:R-:W-:-:S14]  /*0ab0*/  DSETP.NEU.AND P0, PT, |R26|, +INF , PT ;  /* 0x7ff000001a00742a */ /* 0x000fdc0003f0d200 */
[----:B------:R-:W-:Y:S05]  /*0ac0*/  @P0 BRA `(.L_x_101) ;  /* 0x0000000000100947 */ /* 0x000fea0003800000 */
[----:B------:R-:W-:Y:S01]  /*0ad0*/  IMAD.MOV.U32 R6, RZ, RZ, 0x0 ;  /* 0x00000000ff067424 */ /* 0x000fe200078e00ff */
[----:B------:R-:W-:Y:S01]  /*0ae0*/  MOV R7, 0x7ff00000 ;  /* 0x7ff0000000077802 */ /* 0x000fe20000000f00 */
[----:B------:R-:W-:Y:S06]  /*0af0*/  BRA `(.L_x_101) ;  /* 0x0000000000047947 */ /* 0x000fec0003800000 */
.L_x_102:
[----:B------:R-:W-:-:S11]  /*0b00*/  DADD R6, R26, 2 ;  /* 0x400000001a067429 */ /* 0x000fd60000000000 */
.L_x_101:
[----:B------:R-:W-:Y:S05]  /*0b10*/  BSYNC.RECONVERGENT B0 ;  /* 0x0000000000007941 */ /* 0x000fea0003800200 */
.L_x_100:
[----:B------:R-:W0:Y:S01]  /*0b20*/  MUFU.RSQ64H R11, R7 ;  /* 0x00000007000b7308 */ /* 0x000e220000001c00 */
[----:B------:R-:W-:Y:S01]  /*0b30*/  VIADD R10, R7, 0xfcb00000 ;  /* 0xfcb00000070a7836 */ /* 0x000fe20000000000 */
[----:B------:R-:W-:Y:S01]  /*0b40*/  BSSY.RECONVERGENT B0, `(.L_x_103) ;  /* 0x0000019000007945 */ /* 0x000fe20003800200 */
[----:B------:R-:W-:Y:S01]  /*0b50*/  IMAD.MOV.U32 R8, RZ, RZ, 0x0 ;  /* 0x00000000ff087424 */ /* 0x000fe200078e00ff */
[----:B------:R-:W-:Y:S01]  /*0b60*/  DSETP.NEU.AND P1, PT, R26, 1, PT ;  /* 0x3ff000001a00742a */ /* 0x000fe20003f2d000 */
[----:B------:R-:W-:Y:S01]  /*0b70*/  IMAD.MOV.U32 R9, RZ, RZ, 0x3fd80000 ;  /* 0x3fd80000ff097424 */ /* 0x000fe200078e00ff */
[----:B------:R-:W-:Y:S01]  /*0b80*/  ISETP.GE.U32.AND P0, PT, R10, 0x7ca00000, PT ;  /* 0x7ca000000a00780c */ /* 0x000fe20003f06070 */
[----:B0-----:R-:W-:-:S08]  /*0b90*/  DMUL R2, R10, R10 ;  /* 0x0000000a0a027228 */ /* 0x001fd00000000000 */
[----:B------:R-:W-:-:S08]  /*0ba0*/  DFMA R2, -R2, R6, 1 ;  /* 0x3ff000000202742b */ /* 0x000fd00000000106 */
[----:B------:R-:W-:Y:S02]  /*0bb0*/  DFMA R8, R2, R8, 0.5 ;  /* 0x3fe000000208742b */ /* 0x000fe40000000008 */
[----:B------:R-:W-:-:S08]  /*0bc0*/  DMUL R2, R10, R2 ;  /* 0x000000020a027228 */ /* 0x000fd00000000000 */
[----:B------:R-:W-:-:S08]  /*0bd0*/  DFMA R14, R8, R2, R10 ;  /* 0x00000002080e722b */ /* 0x000fd0000000000a */
[----:B------:R-:W-:Y:S02]  /*0be0*/  DMUL R12, R14, R6 ;  /* 0x000000060e0c7228 */ /* 0x000fe40000000000 */
[----:B------:R-:W-:Y:S01]  /*0bf0*/  VIADD R9, R15, 0xfff00000 ;  /* 0xfff000000f097836 */ /* 0x000fe20000000000 */
[----:B------:R-:W-:-:S05]  /*0c00*/  MOV R8, R14 ;  /* 0x0000000e00087202 */ /* 0x000fca0000000f00 */
[----:B------:R-:W-:-:S08]  /*0c10*/  DFMA R16, R12, -R12, R6 ;  /* 0x8000000c0c10722b */ /* 0x000fd00000000006 */
[----:B------:R-:W-:Y:S01]  /*0c20*/  DFMA R2, R16, R8, R12 ;  /* 0x000000081002722b */ /* 0x000fe2000000000c */
[----:B------:R-:W-:Y:S10]  /*0c30*/  @!P0 BRA `(.L_x_104) ;  /* 0x0000000000248947 */ /* 0x000ff40003800000 */
[----:B------:R-:W-:Y:S01]  /*0c40*/  IMAD.MOV.U32 R0, RZ, RZ, R6 ;  /* 0x000000ffff007224 */ /* 0x000fe200078e0006 */
[----:B------:R-:W-:Y:S01]  /*0c50*/  MOV R6, R12 ;  /* 0x0000000c00067202 */ /* 0x000fe20000000f00 */
[----:B------:R-:W-:Y:S01]  /*0c60*/  IMAD.MOV.U32 R12, RZ, RZ, R10 ;  /* 0x000000ffff0c7224 */ /* 0x000fe200078e000a */
[----:B------:R-:W-:Y:S01]  /*0c70*/  MOV R10, 0xcd0 ;  /* 0x00000cd0000a7802 */ /* 0x000fe20000000f00 */
[----:B------:R-:W-:Y:S02]  /*0c80*/  IMAD.MOV.U32 R2, RZ, RZ, R14 ;  /* 0x000000ffff027224 */ /* 0x000fe400078e000e */
[----:B------:R-:W-:Y:S02]  /*0c90*/  IMAD.MOV.U32 R8, RZ, RZ, R16 ;  /* 0x000000ffff087224 */ /* 0x000fe400078e0010 */
[----:B------:R-:W-:Y:S02]  /*0ca0*/  IMAD.MOV.U32 R3, RZ, RZ, R17 ;  /* 0x000000ffff037224 */ /* 0x000fe400078e0011 */
[----:B------:R-:W-:-:S07]  /*0cb0*/  IMAD.MOV.U32 R11, RZ, RZ, R9 ;  /* 0x000000ffff0b7224 */ /* 0x000fce00078e0009 */
[----:B------:R-:W-:Y:S05]  /*0cc0*/  CALL.REL.NOINC `($__internal_3_$__cuda_sm20_dsqrt_rn_f64_mediumpath_v1) ;  /* 0x0000001400047944 */ /* 0x000fea0003c00000 */
.L_x_104:
[----:B------:R-:W-:Y:S05]  /*0cd0*/  BSYNC.RECONVERGENT B0 ;  /* 0x0000000000007941 */ /* 0x000fea0003800200 */
.L_x_103:
[----:B------:R-:W0:Y:S01]  /*0ce0*/  MUFU.RCP64H R7, 3 ;  /* 0x4008000000077908 */ /* 0x000e220000001800 */
[----:B------:R-:W-:Y:S01]  /*0cf0*/  IMAD.MOV.U32 R8, RZ, RZ, 0x0 ;  /* 0x00000000ff087424 */ /* 0x000fe200078e00ff */
[----:B------:R-:W-:Y:S01]  /*0d00*/  MOV R6, 0x1 ;  /* 0x0000000100067802 */ /* 0x000fe20000000f00 */
[----:B------:R-:W-:Y:S01]  /*0d10*/  IMAD.MOV.U32 R9, RZ, RZ, 0x40080000 ;  /* 0x40080000ff097424 */ /* 0x000fe200078e00ff */
[----:B------:R-:W-:Y:S01]  /*0d20*/  DADD R2, R2, 5 ;  /* 0x4014000002027429 */ /* 0x000fe20000000000 */
[----:B------:R-:W-:Y:S04]  /*0d30*/  BSSY.RECONVERGENT B0, `(.L_x_105) ;  /* 0x0000014000007945 */ /* 0x000fe80003800200 */
        /* <DEDUP_REMOVED lines=16> */
[----:B------:R-:W-:Y:S05]  /*0e40*/  CALL.REL.NOINC `($__internal_2_$__cuda_sm20_div_rn_f64_full) ;  /* 0x0000000c00347944 */ /* 0x000fea0003c00000 */
[----:B------:R-:W-:Y:S02]  /*0e50*/  IMAD.MOV.U32 R2, RZ, RZ, R12 ;  /* 0x000000ffff027224 */ /* 0x000fe400078e000c */
[----:B------:R-:W-:-:S07]  /*0e60*/  IMAD.MOV.U32 R3, RZ, RZ, R13 ;  /* 0x000000ffff037224 */ /* 0x000fce00078e000d */
.L_x_106:
[----:B------:R-:W-:Y:S05]  /*0e70*/  BSYNC.RECONVERGENT B0 ;  /* 0x0000000000007941 */ /* 0x000fea0003800200 */
.L_x_105:
        /* <DEDUP_REMOVED lines=25> */
[----:B------:R-:W-:Y:S05]  /*1010*/  CALL.REL.NOINC `($__internal_2_$__cuda_sm20_div_rn_f64_full) ;  /* 0x0000000800c07944 */ /* 0x000fea0003c00000 */
[----:B------:R-:W-:Y:S01]  /*1020*/  MOV R2, R12 ;  /* 0x0000000c00027202 */ /* 0x000fe20000000f00 */
[----:B------:R-:W-:-:S07]  /*1030*/  IMAD.MOV.U32 R3, RZ, RZ, R13 ;  /* 0x000000ffff037224 */ /* 0x000fce00078e000d */
.L_x_108:
[----:B------:R-:W-:Y:S05]  /*1040*/  BSYNC.RECONVERGENT B0 ;  /* 0x0000000000007941 */ /* 0x000fea0003800200 */
.L_x_107:
        /* <DEDUP_REMOVED lines=23> */
[----:B------:R-:W-:Y:S05]  /*11c0*/  CALL.REL.NOINC `($__internal_2_$__cuda_sm20_div_rn_f64_full) ;  /* 0x0000000800547944 */ /* 0x000fea0003c00000 */
[----:B------:R-:W-:Y:S02]  /*11d0*/  IMAD.MOV.U32 R2, RZ, RZ, R12 ;  /* 0x000000ffff027224 */ /* 0x000fe400078e000c */
[----:B------:R-:W-:-:S07]  /*11e0*/  IMAD.MOV.U32 R3, RZ, RZ, R13 ;  /* 0x000000ffff037224 */ /* 0x000fce00078e000d */
.L_x_110:
[----:B------:R-:W-:Y:S05]  /*11f0*/  BSYNC.RECONVERGENT B0 ;  /* 0x0000000000007941 */ /* 0x000fea0003800200 */
.L_x_109:
[----:B------:R-:W-:-:S10]  /*1200*/  DADD R2, R2, 106 ;  /* 0x405a800002027429 */ /* 0x000fd40000000000 */
[----:B------:R-:W-:Y:S02]  /*1210*/  FSEL R26, R2, 5.62881858994946158100e+22, P1 ;  /* 0x653eb638021a7808 */ /* 0x000fe40000800000 */
[----:B------:R-:W-:Y:S01]  /*1220*/  FSEL R27, R3, -2.8657174110412597656, P1 ;  /* 0xc03767ea031b7808 */ /* 0x000fe20000800000 */
[----:B------:R-:W-:Y:S06]  /*1230*/  BRA.U UP0, `(.L_x_111) ;  /* 0xffffffed00a47547 */ /* 0x000fec000b83ffff */
.L_x_87:
[----:B------:R-:W0:Y:S02]  /*1240*/  LDCU UR4, c[0x0][0x388] ;  /* 0x00007100ff0477ac */ /* 0x000e240008000800 */
[----:B0-----:R-:W-:-:S04]  /*1250*/  ULOP3.LUT UR4, UR4, 0x1, URZ, 0xc0, !UPT ;  /* 0x0000000104047892 */ /* 0x001fc8000f8ec0ff */
[----:B------:R-:W-:-:S09]  /*1260*/  UISETP.NE.U32.AND UP0, UPT, UR4, 0x1, UPT ;  /* 0x000000010400788c */ /* 0x000fd2000bf05070 */
[----:B------:R-:W-:Y:S05]  /*1270*/  BRA.U UP0, `(.L_x_86) ;  /* 0x0000000900207547 */ /* 0x000fea000b800000 */
[----:B-----5:R-:W-:Y:S01]  /*1280*/  DADD R2, -RZ, |R26| ;  /* 0x00000000ff027229 */ /* 0x020fe2000000051a */
[----:B------:R-:W-:Y:S01]  /*1290*/  BSSY.RECONVERGENT B0, `(.L_x_112) ;  /* 0x0000004000007945 */ /* 0x000fe20003800200 */
[----:B------:R-:W-:-:S08]  /*12a0*/  MOV R0, 0x12d0 ;  /* 0x000012d000007802 */ /* 0x000fd00000000f00 */
[----:B------:R-:W-:-:S07]  /*12b0*/  IMAD.MOV.U32 R12, RZ, RZ, R2 ;  /* 0x000000ffff0c7224 */ /* 0x000fce00078e0002 */
[----:B------:R-:W-:Y:S05]  /*12c0*/  CALL.REL.NOINC `($_Z4foo2Pdi$__internal_accurate_pow) ;  /* 0x0000001000347944 */ /* 0x000fea0003c00000 */
[----:B------:R-:W-:Y:S05]  /*12d0*/  BSYNC.RECONVERGENT B0 ;  /* 0x0000000000007941 */ /* 0x000fea0003800200 */
.L_x_112:
        /* <DEDUP_REMOVED lines=12> */
[----:B------:R-:W-:Y:S01]  /*13a0*/  MOV R6, 0x0 ;  /* 0x0000000000067802 */ /* 0x000fe20000000f00 */
[----:B------:R-:W-:Y:S01]  /*13b0*/  IMAD.MOV.U32 R7, RZ, RZ, 0x7ff00000 ;  /* 0x7ff00000ff077424 */ /* 0x000fe200078e00ff */
[----:B------:R-:W-:Y:S06]  /*13c0*/  BRA `(.L_x_114) ;  /* 0x0000000000047947 */ /* 0x000fec0003800000 */
.L_x_115:
[----:B------:R-:W-:-:S11]  /*13d0*/  DADD R6, R26, 2 ;  /* 0x400000001a067429 */ /* 0x000fd60000000000 */
.L_x_114:
[----:B------:R-:W-:Y:S05]  /*13e0*/  BSYNC.RECONVERGENT B0 ;  /* 0x0000000000007941 */ /* 0x000fea0003800200 */
.L_x_113:
        /* <DEDUP_REMOVED lines=13> */
[----:B------:R-:W-:Y:S01]  /*14c0*/  IADD3 R9, PT, PT, R15, -0x100000, RZ ;  /* 0xfff000000f097810 */ /* 0x000fe20007ffe0ff */
[----:B------:R-:W-:-:S05]  /*14d0*/  IMAD.MOV.U32 R8, RZ, RZ, R14 ;  /* 0x000000ffff087224 */ /* 0x000fca00078e000e */
[----:B------:R-:W-:-:S08]  /*14e0*/  DFMA R16, R12, -R12, R6 ;  /* 0x8000000c0c10722b */ /* 0x000fd00000000006 */
[----:B------:R-:W-:Y:S01]  /*14f0*/  DFMA R2, R16, R8, R12 ;  /* 0x000000081002722b */ /* 0x000fe2000000000c */
[----:B------:R-:W-:Y:S10]  /*1500*/  @!P0 BRA `(.L_x_117) ;  /* 0x0000000000248947 */ /* 0x000ff40003800000 */
[----:B------:R-:W-:Y:S01]  /*1510*/  IMAD.MOV.U32 R0, RZ, RZ, R6 ;  /* 0x000000ffff007224 */ /* 0x000fe200078e0006 */
[----:B------:R-:W-:Y:S01]  /*1520*/  MOV R3, R17 ;  /* 0x0000001100037202 */ /* 0x000fe20000000f00 */
[----:B------:R-:W-:Y:S02]  /*1530*/  IMAD.MOV.U32 R6, RZ, RZ, R12 ;  /* 0x000000ffff067224 */ /* 0x000fe400078e000c */
[----:B------:R-:W-:Y:S01]  /*1540*/  IMAD.MOV.U32 R12, RZ, RZ, R10 ;  /* 0x000000ffff0c7224 */ /* 0x000fe200078e000a */
[----:B------:R-:W-:Y:S01]  /*1550*/  MOV R10, 0x15a0 ;  /* 0x000015a0000a7802 */ /* 0x000fe20000000f00 */
[----:B------:R-:W-:Y:S02]  /*1560*/  IMAD.MOV.U32 R2, RZ, RZ, R14 ;  /* 0x000000ffff027224 */ /* 0x000fe400078e000e */
[----:B------:R-:W-:Y:S02]  /*1570*/  IMAD.MOV.U32 R8, RZ, RZ, R16 ;  /* 0x000000ffff087224 */ /* 0x000fe400078e0010 */
[----:B------:R-:W-:-:S07]  /*1580*/  IMAD.MOV.U32 R11, RZ, RZ, R9 ;  /* 0x000000ffff0b7224 */ /* 0x000fce00078e0009 */
[----:B------:R-:W-:Y:S05]  /*1590*/  CALL.REL.NOINC `($__internal_3_$__cuda_sm20_dsqrt_rn_f64_mediumpath_v1) ;  /* 0x0000000800d07944 */ /* 0x000fea0003c00000 */
.L_x_117:
[----:B------:R-:W-:Y:S05]  /*15a0*/  BSYNC.RECONVERGENT B0 ;  /* 0x0000000000007941 */ /* 0x000fea0003800200 */
.L_x_116:
        /* <DEDUP_REMOVED lines=23> */
[----:B------:R-:W-:Y:S01]  /*1720*/  IMAD.MOV.U32 R2, RZ, RZ, R12 ;  /* 0x000000ffff027224 */ /* 0x000fe200078e000c */
[----:B------:R-:W-:-:S07]  /*1730*/  MOV R3, R13 ;  /* 0x0000000d00037202 */ /* 0x000fce0000000f00 */
.L_x_119:
[----:B------:R-:W-:Y:S05]  /*1740*/  BSYNC.RECONVERGENT B0 ;  /* 0x0000000000007941 */ /* 0x000fea0003800200 */
.L_x_118:
        /* <DEDUP_REMOVED lines=25> */
[----:B------:R-:W-:Y:S05]  /*18e0*/  CALL.REL.NOINC `($__internal_2_$__cuda_sm20_div_rn_f64_full) ;  /* 0x00000000008c7944 */ /* 0x000fea0003c00000 */
[----:B------:R-:W-:Y:S02]  /*18f0*/  IMAD.MOV.U32 R2, RZ, RZ, R12 ;  /* 0x000000ffff027224 */ /* 0x000fe400078e000c */
[----:B------:R-:W-:-:S07]  /*1900*/  IMAD.MOV.U32 R3, RZ, RZ, R13 ;  /* 0x000000ffff037224 */ /* 0x000fce00078e000d */
.L_x_121:
[----:B------:R-:W-:Y:S05]  /*1910*/  BSYNC.RECONVERGENT B0 ;  /* 0x0000000000007941 */ /* 0x000fea0003800200 */
.L_x_120:
        /* <DEDUP_REMOVED lines=23> */
[----:B------:R-:W-:Y:S05]  /*1a90*/  CALL.REL.NOINC `($__internal_2_$__cuda_sm20_div_rn_f64_full) ;  /* 0x0000000000207944 */ /* 0x000fea0003c00000 */
[----:B------:R-:W-:Y:S02]  /*1aa0*/  IMAD.MOV.U32 R2, RZ, RZ, R12 ;  /* 0x000000ffff027224 */ /* 0x000fe400078e000c */
[----:B------:R-:W-:-:S07]  /*1ab0*/  IMAD.MOV.U32 R3, RZ, RZ, R13 ;  /* 0x000000ffff037224 */ /* 0x000fce00078e000d */
.L_x_123:
[----:B------:R-:W-:Y:S05]  /*1ac0*/  BSYNC.RECONVERGENT B0 ;  /* 0x0000000000007941 */ /* 0x000fea0003800200 */
.L_x_122:
[----:B------:R-:W-:-:S10]  /*1ad0*/  DADD R2, R2, 106 ;  /* 0x405a800002027429 */ /* 0x000fd40000000000 */
[----:B------:R-:W-:Y:S02]  /*1ae0*/  FSEL R26, R2, 5.62881858994946158100e+22, P1 ;  /* 0x653eb638021a7808 */ /* 0x000fe40000800000 */
[----:B------:R-:W-:-:S07]  /*1af0*/  FSEL R27, R3, -2.8657174110412597656, P1 ;  /* 0xc03767ea031b7808 */ /* 0x000fce0000800000 */
.L_x_86:
[----:B-----5:R-:W-:Y:S01]  /*1b00*/  STG.E.64 desc[UR6][R4.64], R26 ;  /* 0x0000001a04007986 */ /* 0x020fe2000c101b06 */
[----:B------:R-:W-:Y:S05]  /*1b10*/  EXIT ;  /* 0x000000000000794d */ /* 0x000fea0003800000 */
        .weak           $__internal_2_$__cuda_sm20_div_rn_f64_full
        .type           $__internal_2_$__cuda_sm20_div_rn_f64_full,@function
        .size           $__internal_2_$__cuda_sm20_div_rn_f64_full,($__internal_3_$__cuda_sm20_dsqrt_rn_f64_mediumpath_v1 - $__internal_2_$__cuda_sm20_div_rn_f64_full)
$__internal_2_$__cuda_sm20_div_rn_f64_full:
        /* <DEDUP_REMOVED lines=10> */
[C---:B------:R-:W-:Y:S01]  /*1bc0*/  ISETP.GE.U32.AND P2, PT, R12.reuse, R15, PT ;  /* 0x0000000f0c00720c */ /* 0x040fe20003f46070 */
[----:B------:R-:W-:Y:S01]  /*1bd0*/  @!P3 IMAD.MOV.U32 R18, RZ, RZ, RZ ;  /* 0x000000ffff12b224 */ /* 0x000fe200078e00ff */
[----:B------:R-:W-:Y:S01]  /*1be0*/  @!P3 LOP3.LUT R13, R7, 0x7ff00000, RZ, 0xc0, !PT ;  /* 0x7ff00000070db812 */ /* 0x000fe200078ec0ff */
[----:B------:R-:W0:Y:S03]  /*1bf0*/  MUFU.RCP64H R17, R3 ;  /* 0x0000000300117308 */ /* 0x000e260000001800 */
        /* <DEDUP_REMOVED lines=14> */
[----:B------:R-:W-:Y:S01]  /*1ce0*/  MOV R21, R12 ;  /* 0x0000000c00157202 */ /* 0x000fe20000000f00 */
[----:B------:R-:W-:Y:S01]  /*1cf0*/  IMAD.MOV.U32 R20, RZ, RZ, R15 ;  /* 0x000000ffff147224 */ /* 0x000fe200078e000f */
[----:B------:R-:W-:Y:S02]  /*1d00*/  @!P0 LOP3.LUT R20, R3, 0x7ff00000, RZ, 0xc0, !PT ;  /* 0x7ff0000003148812 */ /* 0x000fe400078ec0ff */
[----:B------:R-:W-:-:S03]  /*1d10*/  @!P3 LOP3.LUT R21, R11, 0x7ff00000, RZ, 0xc0, !PT ;  /* 0x7ff000000b15b812 */ /* 0x000fc600078ec0ff */
[----:B------:R-:W-:Y:S01]  /*1d20*/  DMUL R18, R16, R10 ;  /* 0x0000000a10127228 */ /* 0x000fe20000000000 */
[----:B------:R-:W-:Y:S02]  /*1d30*/  VIADD R23, R20, 0xffffffff ;  /* 0xffffffff14177836 */ /* 0x000fe40000000000 */
[----:B------:R-:W-:-:S05]  /*1d40*/  VIADD R22, R21, 0xffffffff ;  /* 0xffffffff15167836 */ /* 0x000fca0000000000 */
[----:B------:R-:W-:Y:S01]  /*1d50*/  ISETP.GT.U32.AND P0, PT, R22, 0x7feffffe, PT ;  /* 0x7feffffe1600780c */ /* 0x000fe20003f04070 */
[----:B------:R-:W-:-:S03]  /*1d60*/  DFMA R14, R18, -R2, R10 ;  /* 0x80000002120e722b */ /* 0x000fc6000000000a */
[----:B------:R-:W-:-:S05]  /*1d70*/  ISETP.GT.U32.OR P0, PT, R23, 0x7feffffe, P0 ;  /* 0x7feffffe1700780c */ /* 0x000fca0000704470 */
[----:B------:R-:W-:-:S08]  /*1d80*/  DFMA R14, R16, R14, R18 ;  /* 0x0000000e100e722b */ /* 0x000fd00000000012 */
        /* <DEDUP_REMOVED lines=18> */
[----:B------:R-:W-:Y:S01]  /*1eb0*/  IMAD.MOV R3, RZ, RZ, -R16 ;  /* 0x000000ffff037224 */ /* 0x000fe200078e0a10 */
[----:B------:R-:W-:Y:S01]  /*1ec0*/  DMUL.RP R8, R14, R8 ;  /* 0x000000080e087228 */ /* 0x000fe20000008000 */
[----:B------:R-:W-:-:S06]  /*1ed0*/  IMAD.MOV.U32 R2, RZ, RZ, RZ ;  /* 0x000000ffff027224 */ /* 0x000fcc00078e00ff */
[----:B------:R-:W-:-:S03]  /*1ee0*/  DFMA R2, R12, -R2, R14 ;  /* 0x800000020c02722b */ /* 0x000fc6000000000e */
[----:B------:R-:W-:-:S03]  /*1ef0*/  LOP3.LUT R7, R9, R7, RZ, 0x3c, !PT ;  /* 0x0000000709077212 */ /* 0x000fc600078e3cff */
[----:B------:R-:W-:-:S04]  /*1f00*/  IADD3 R2, PT, PT, -R16, -0x43300000, RZ ;  /* 0xbcd0000010027810 */ /* 0x000fc80007ffe1ff */
[----:B------:R-:W-:-:S04]  /*1f10*/  FSETP.NEU.AND P0, PT, |R3|, R2, PT ;  /* 0x000000020300720b */ /* 0x000fc80003f0d200 */
[----:B------:R-:W-:Y:S02]  /*1f20*/  FSEL R12, R8, R12, !P0 ;  /* 0x0000000c080c7208 */ /* 0x000fe40004000000 */
[----:B------:R-:W-:Y:S01]  /*1f30*/  FSEL R13, R7, R13, !P0 ;  /* 0x0000000d070d7208 */ /* 0x000fe20004000000 */
[----:B------:R-:W-:Y:S06]  /*1f40*/  BRA `(.L_x_126) ;  /* 0x0000000000547947 */ /* 0x000fec0003800000 */
.L_x_125:
[----:B------:R-:W-:-:S14]  /*1f50*/  DSETP.NAN.AND P0, PT, R8, R8, PT ;  /* 0x000000080800722a */ /* 0x000fdc0003f08000 */
[----:B------:R-:W-:Y:S05]  /*1f60*/  @P0 BRA `(.L_x_127) ;  /* 0x0000000000440947 */ /* 0x000fea0003800000 */
[----:B------:R-:W-:-:S14]  /*1f70*/  DSETP.NAN.AND P0, PT, R6, R6, PT ;  /* 0x000000060600722a */ /* 0x000fdc0003f08000 */
[----:B------:R-:W-:Y:S05]  /*1f80*/  @P0 BRA `(.L_x_128) ;  /* 0x0000000000300947 */ /* 0x000fea0003800000 */
[----:B------:R-:W-:Y:S01]  /*1f90*/  ISETP.NE.AND P0, PT, R21, R20, PT ;  /* 0x000000141500720c */ /* 0x000fe20003f05270 */
[----:B------:R-:W-:Y:S01]  /*1fa0*/  IMAD.MOV.U32 R13, RZ, RZ, -0x80000 ;  /* 0xfff80000ff0d7424 */ /* 0x000fe200078e00ff */
[----:B------:R-:W-:-:S11]  /*1fb0*/  MOV R12, 0x0 ;  /* 0x00000000000c7802 */ /* 0x000fd60000000f00 */
[----:B------:R-:W-:Y:S05]  /*1fc0*/  @!P0 BRA `(.L_x_126) ;  /* 0x0000000000348947 */ /* 0x000fea0003800000 */
[----:B------:R-:W-:Y:S02]  /*1fd0*/  ISETP.NE.AND P0, PT, R21, 0x7ff00000, PT ;  /* 0x7ff000001500780c */ /* 0x000fe40003f05270 */
[----:B------:R-:W-:Y:S02]  /*1fe0*/  LOP3.LUT R13, R9, 0x80000000, R7, 0x48, !PT ;  /* 0x80000000090d7812 */ /* 0x000fe400078e4807 */
[----:B------:R-:W-:-:S13]  /*1ff0*/  ISETP.EQ.OR P0, PT, R20, RZ, !P0 ;  /* 0x000000ff1400720c */ /* 0x000fda0004702670 */
[----:B------:R-:W-:Y:S01]  /*2000*/  @P0 LOP3.LUT R2, R13, 0x7ff00000, RZ, 0xfc, !PT ;  /* 0x7ff000000d020812 */ /* 0x000fe200078efcff */
[----:B------:R-:W-:Y:S02]  /*2010*/  @!P0 IMAD.MOV.U32 R12, RZ, RZ, RZ ;  /* 0x000000ffff0c8224 */ /* 0x000fe400078e00ff */
[----:B------:R-:W-:Y:S02]  /*2020*/  @P0 IMAD.MOV.U32 R12, RZ, RZ, RZ ;  /* 0x000000ffff0c0224 */ /* 0x000fe400078e00ff */
[----:B------:R-:W-:Y:S01]  /*2030*/  @P0 IMAD.MOV.U32 R13, RZ, RZ, R2 ;  /* 0x000000ffff0d0224 */ /* 0x000fe200078e0002 */
[----:B------:R-:W-:Y:S06]  /*2040*/  BRA `(.L_x_126) ;  /* 0x0000000000147947 */ /* 0x000fec0003800000 */
.L_x_128:
[----:B------:R-:W-:Y:S02]  /*2050*/  LOP3.LUT R13, R7, 0x80000, RZ, 0xfc, !PT ;  /* 0x00080000070d7812 */ /* 0x000fe400078efcff */
[----:B------:R-:W-:Y:S01]  /*2060*/  MOV R12, R6 ;  /* 0x00000006000c7202 */ /* 0x000fe20000000f00 */
[----:B------:R-:W-:Y:S06]  /*2070*/  BRA `(.L_x_126) ;  /* 0x0000000000087947 */ /* 0x000fec0003800000 */
.L_x_127:
[----:B------:R-:W-:Y:S01]  /*2080*/  LOP3.LUT R13, R9, 0x80000, RZ, 0xfc, !PT ;  /* 0x00080000090d7812 */ /* 0x000fe200078efcff */
[----:B------:R-:W-:-:S07]  /*2090*/  IMAD.MOV.U32 R12, RZ, RZ, R8 ;  /* 0x000000ffff0c7224 */ /* 0x000fce00078e0008 */
.L_x_126:
[----:B------:R-:W-:Y:S05]  /*20a0*/  BSYNC.RECONVERGENT B1 ;  /* 0x0000000000017941 */ /* 0x000fea0003800200 */
.L_x_124:
[----:B------:R-:W-:Y:S02]  /*20b0*/  IMAD.MOV.U32 R2, RZ, RZ, R0 ;  /* 0x000000ffff027224 */ /* 0x000fe400078e0000 */
[----:B------:R-:W-:-:S04]  /*20c0*/  IMAD.MOV.U32 R3, RZ, RZ, 0x0 ;  /* 0x00000000ff037424 */ /* 0x000fc800078e00ff */
[----:B------:R-:W-:Y:S05]  /*20d0*/  RET.REL.NODEC R2 `(_Z4foo2Pdi) ;  /* 0xffffffdc02c87950 */ /* 0x000fea0003c3ffff */
        .weak           $__internal_3_$__cuda_sm20_dsqrt_rn_f64_mediumpath_v1
        .type           $__internal_3_$__cuda_sm20_dsqrt_rn_f64_mediumpath_v1,@function
        .size           $__internal_3_$__cuda_sm20_dsqrt_rn_f64_mediumpath_v1,($_Z4foo2Pdi$__internal_accurate_pow - $__internal_3_$__cuda_sm20_dsqrt_rn_f64_mediumpath_v1)
$__internal_3_$__cuda_sm20_dsqrt_rn_f64_mediumpath_v1:
[----:B------:R-:W-:Y:S01]  /*20e0*/  ISETP.GE.U32.AND P0, PT, R12, -0x3400000, PT ;  /* 0xfcc000000c00780c */ /* 0x000fe20003f06070 */
[----:B------:R-:W-:Y:S01]  /*20f0*/  BSSY.RECONVERGENT B1, `(.L_x_129) ;  /* 0x0000028000017945 */ /* 0x000fe20003800200 */
[----:B------:R-:W-:Y:S01]  /*2100*/  IMAD.MOV.U32 R15, RZ, RZ, R7 ;  /* 0x000000ffff0f7224 */ /* 0x000fe200078e0007 */
[----:B------:R-:W-:Y:S01]  /*2110*/  MOV R14, R0 ;  /* 0x00000000000e7202 */ /* 0x000fe20000000f00 */
[----:B------:R-:W-:Y:S01]  /*2120*/  IMAD.MOV.U32 R9, RZ, RZ, R3 ;  /* 0x000000ffff097224 */ /* 0x000fe200078e0003 */
[----:B------:R-:W-:Y:S01]  /*2130*/  MOV R7, R13 ;  /* 0x0000000d00077202 */ /* 0x000fe20000000f00 */
[----:B------:R-:W-:-:S07]  /*2140*/  IMAD.MOV.U32 R3, RZ, RZ, R11 ;  /* 0x000000ffff037224 */ /* 0x000fce00078e000b */
[----:B------:R-:W-:Y:S05]  /*2150*/  @!P0 BRA `(.L_x_130) ;  /* 0x0000000000208947 */ /* 0x000fea0003800000 */
[----:B------:R-:W-:-:S10]  /*2160*/  DFMA.RM R2, R8, R2, R6 ;  /* 0x000000020802722b */ /* 0x000fd40000004006 */
[----:B------:R-:W-:-:S05]  /*2170*/  IADD3 R6, P0, PT, R2, 0x1, RZ ;  /* 0x0000000102067810 */ /* 0x000fca0007f1e0ff */
[----:B------:R-:W-:-:S06]  /*2180*/  IMAD.X R7, RZ, RZ, R3, P0 ;  /* 0x000000ffff077224 */ /* 0x000fcc00000e0603 */
[----:B------:R-:W-:-:S08]  /*2190*/  DFMA.RP R14, -R2, R6, R14 ;  /* 0x00000006020e722b */ /* 0x000fd0000000810e */
[----:B------:R-:W-:-:S06]  /*21a0*/  DSETP.GT.AND P0, PT, R14, RZ, PT ;  /* 0x000000ff0e00722a */ /* 0x000fcc0003f04000 */
[----:B------:R-:W-:Y:S02]  /*21b0*/  FSEL R2, R6, R2, P0 ;  /* 0x0000000206027208 */ /* 0x000fe40000000000 */
[----:B------:R-:W-:Y:S01]  /*21c0*/  FSEL R3, R7, R3, P0 ;  /* 0x0000000307037208 */ /* 0x000fe20000000000 */
[----:B------:R-:W-:Y:S06]  /*21d0*/  BRA `(.L_x_131) ;  /* 0x0000000000647947 */ /* 0x000fec0003800000 */
.L_x_130:
[----:B------:R-:W-:-:S14]  /*21e0*/  DSETP.NE.AND P0, PT, R14, RZ, PT ;  /* 0x000000ff0e00722a */ /* 0x000fdc0003f05000 */
[----:B------:R-:W-:Y:S05]  /*21f0*/  @!P0 BRA `(.L_x_132) ;  /* 0x0000000000588947 */ /* 0x000fea0003800000 */
[----:B------:R-:W-:-:S13]  /*2200*/  ISETP.GE.AND P0, PT, R15, RZ, PT ;  /* 0x000000ff0f00720c */ /* 0x000fda0003f06270 */
[----:B------:R-:W-:Y:S02]  /*2210*/  @!P0 IMAD.MOV.U32 R2, RZ, RZ, 0x0 ;  /* 0x00000000ff028424 */ /* 0x000fe400078e00ff */
[----:B------:R-:W-:Y:S01]  /*2220*/  @!P0 IMAD.MOV.U32 R3, RZ, RZ, -0x80000 ;  /* 0xfff80000ff038424 */ /* 0x000fe200078e00ff */
[----:B------:R-:W-:Y:S06]  /*2230*/  @!P0 BRA `(.L_x_131) ;  /* 0x00000000004c8947 */ /* 0x000fec0003800000 */
[----:B------:R-:W-:-:S13]  /*2240*/  ISETP.GT.AND P0, PT, R15, 0x7fefffff, PT ;  /* 0x7fefffff0f00780c */ /* 0x000fda0003f04270 */
[----:B------:R-:W-:Y:S05]  /*2250*/  @P0 BRA `(.L_x_132) ;  /* 0x0000000000400947 */ /* 0x000fea0003800000 */
[----:B------:R-:W-:Y:S01]  /*2260*/  DMUL R14, R14, 8.11296384146066816958e+31 ;  /* 0x469000000e0e7828 */ /* 0x000fe20000000000 */
[----:B------:R-:W-:Y:S01]  /*2270*/  MOV R2, RZ ;  /* 0x000000ff00027202 */ /* 0x000fe20000000f00 */
[----:B------:R-:W-:Y:S02]  /*2280*/  IMAD.MOV.U32 R8, RZ, RZ, 0x0 ;  /* 0x00000000ff087424 */ /* 0x000fe400078e00ff */
[----:B------:R-:W-:Y:S02]  /*2290*/  IMAD.MOV.U32 R9, RZ, RZ, 0x3fd80000 ;  /* 0x3fd80000ff097424 */ /* 0x000fe400078e00ff */
[----:B------:R-:W0:Y:S02]  /*22a0*/  MUFU.RSQ64H R3, R15 ;  /* 0x0000000f00037308 */ /* 0x000e240000001c00 */
[----:B0-----:R-:W-:-:S08]  /*22b0*/  DMUL R6, R2, R2 ;  /* 0x0000000202067228 */ /* 0x001fd00000000000 */
[----:B------:R-:W-:-:S08]  /*22c0*/  DFMA R6, R14, -R6, 1 ;  /* 0x3ff000000e06742b */ /* 0x000fd00000000806 */
[----:B------:R-:W-:Y:S02]  /*22d0*/  DFMA R8, R6, R8, 0.5 ;  /* 0x3fe000000608742b */ /* 0x000fe40000000008 */
[----:B------:R-:W-:-:S08]  /*22e0*/  DMUL R6, R2, R6 ;  /* 0x0000000602067228 */ /* 0x000fd00000000000 */
[----:B------:R-:W-:-:S08]  /*22f0*/  DFMA R6, R8, R6, R2 ;  /* 0x000000060806722b */ /* 0x000fd00000000002 */
[----:B------:R-:W-:Y:S02]  /*2300*/  DMUL R2, R14, R6 ;  /* 0x000000060e027228 */ /* 0x000fe40000000000 */
[----:B------:R-:W-:-:S06]  /*2310*/  VIADD R7, R7, 0xfff00000 ;  /* 0xfff0000007077836 */ /* 0x000fcc0000000000 */
[----:B------:R-:W-:-:S08]  /*2320*/  DFMA R8, R2, -R2, R14 ;  /* 0x800000020208722b */ /* 0x000fd0000000000e */
[----:B------:R-:W-:-:S10]  /*2330*/  DFMA R2, R6, R8, R2 ;  /* 0x000000080602722b */ /* 0x000fd40000000002 */
[----:B------:R-:W-:Y:S01]  /*2340*/  IADD3 R3, PT, PT, R3, -0x3500000, RZ ;  /* 0xfcb0000003037810 */ /* 0x000fe20007ffe0ff */
[----:B------:R-:W-:Y:S06]  /*2350*/  BRA `(.L_x_131) ;  /* 0x0000000000047947 */ /* 0x000fec0003800000 */
.L_x_132:
[----:B------:R-:W-:-:S11]  /*2360*/  DADD R2, R14, R14 ;  /* 0x000000000e027229 */ /* 0x000fd6000000000e */
.L_x_131:
[----:B------:R-:W-:Y:S05]  /*2370*/  BSYNC.RECONVERGENT B1 ;  /* 0x0000000000017941 */ /* 0x000fea0003800200 */
.L_x_129:
[----:B------:R-:W-:-:S04]  /*2380*/  IMAD.MOV.U32 R11, RZ, RZ, 0x0 ;  /* 0x00000000ff0b7424 */ /* 0x000fc800078e00ff */
[----:B------:R-:W-:Y:S05]  /*2390*/  RET.REL.NODEC R10 `(_Z4foo2Pdi) ;  /* 0xffffffdc0a187950 */ /* 0x000fea0003c3ffff */
        .type           $_Z4foo2Pdi$__internal_accurate_pow,@function
        .size           $_Z4foo2Pdi$__internal_accurate_pow,(.L_x_165 - $_Z4foo2Pdi$__internal_accurate_pow)
$_Z4foo2Pdi$__internal_accurate_pow:
[----:B------:R-:W-:Y:S01]  /*23a0*/  ISETP.GT.U32.AND P0, PT, R3, 0xfffff, PT ;  /* 0x000fffff0300780c */ /* 0x000fe20003f04070 */
[----:B------:R-:W-:Y:S01]  /*23b0*/  IMAD.MOV.U32 R2, RZ, RZ, R12 ;  /* 0x000000ffff027224 */ /* 0x000fe200078e000c */
[----:B------:R-:W-:Y:S01]  /*23c0*/  MOV R18, RZ ;  /* 0x000000ff00127202 */ /* 0x000fe20000000f00 */
[----:B------:R-:W-:Y:S01]  /*23d0*/  IMAD.MOV.U32 R16, RZ, RZ, 0x41ad3b5a ;  /* 0x41ad3b5aff107424 */ /* 0x000fe200078e00ff */
[----:B------:R-:W-:Y:S01]  /*23e0*/  UMOV UR8, 0x7d2cafe2 ;  /* 0x7d2cafe200087882 */ /* 0x000fe20000000000 */
[----:B------:R-:W-:Y:S01]  /*23f0*/  IMAD.MOV.U32 R17, RZ, RZ, 0x3ed0f5d2 ;  /* 0x3ed0f5d2ff117424 */ /* 0x000fe200078e00ff */
[----:B------:R-:W-:Y:S01]  /*2400*/  UMOV UR9, 0x3eb0f5ff ;  /* 0x3eb0f5ff00097882 */ /* 0x000fe20000000000 */
[----:B------:R-:W-:Y:S01]  /*2410*/  UMOV UR10, 0x3b39803f ;  /* 0x3b39803f000a7882 */ /* 0x000fe20000000000 */
[----:B------:R-:W-:-:S05]  /*2420*/  UMOV UR11, 0x3c7abc9e ;  /* 0x3c7abc9e000b7882 */ /* 0x000fca0000000000 */
[----:B------:R-:W-:Y:S01]  /*2430*/  @!P0 DMUL R6, R2, 1.80143985094819840000e+16 ;  /* 0x4350000002068828 */ /* 0x000fe20000000000 */
[--C-:B------:R-:W-:Y:S01]  /*2440*/  IMAD.MOV.U32 R2, RZ, RZ, R3.reuse ;  /* 0x000000ffff027224 */ /* 0x100fe200078e0003 */
[----:B------:R-:W-:-:S08]  /*2450*/  SHF.R.U32.HI R3, RZ, 0x14, R3 ;  /* 0x00000014ff037819 */ /* 0x000fd00000011603 */
[----:B------:R-:W-:Y:S01]  /*2460*/  @!P0 MOV R2, R7 ;  /* 0x0000000700028202 */ /* 0x000fe20000000f00 */
[----:B------:R-:W-:Y:S01]  /*2470*/  @!P0 IMAD.MOV.U32 R12, RZ, RZ, R6 ;  /* 0x000000ffff0c8224 */ /* 0x000fe200078e0006 */
[----:B------:R-:W-:Y:S02]  /*2480*/  @!P0 LEA.HI R3, R7, 0xffffffca, RZ, 0xc ;  /* 0xffffffca07038811 */ /* 0x000fe400078f60ff */
[----:B------:R-:W-:-:S04]  /*2490*/  LOP3.LUT R2, R2, 0x800fffff, RZ, 0xc0, !PT ;  /* 0x800fffff02027812 */ /* 0x000fc800078ec0ff */
[----:B------:R-:W-:Y:S01]  /*24a0*/  LOP3.LUT R13, R2, 0x3ff00000, RZ, 0xfc, !PT ;  /* 0x3ff00000020d7812 */ /* 0x000fe200078efcff */
[----:B------:R-:W-:-:S03]  /*24b0*/  VIADD R2, R3, 0xfffffc01 ;  /* 0xfffffc0103027836 */ /* 0x000fc60000000000 */
[----:B------:R-:W-:-:S13]  /*24c0*/  ISETP.GE.U32.AND P1, PT, R13, 0x3ff6a09f, PT ;  /* 0x3ff6a09f0d00780c */ /* 0x000fda0003f26070 */
[----:B------:R-:W-:Y:S02]  /*24d0*/  @P1 VIADD R9, R13, 0xfff00000 ;  /* 0xfff000000d091836 */ /* 0x000fe40000000000 */
[----:B------:R-:W-:Y:S02]  /*24e0*/  @P1 VIADD R2, R3, 0xfffffc02 ;  /* 0xfffffc0203021836 */ /* 0x000fe40000000000 */
[----:B------:R-:W-:Y:S02]  /*24f0*/  @P1 IMAD.MOV.U32 R13, RZ, RZ, R9 ;  /* 0x000000ffff0d1224 */ /* 0x000fe400078e0009 */
[----:B------:R-:W-:Y:S01]  /*2500*/  IMAD.MOV.U32 R3, RZ, RZ, 0x43300000 ;  /* 0x43300000ff037424 */ /* 0x000fe200078e00ff */
[----:B------:R-:W-:-:S03]  /*2510*/  LOP3.LUT R2, R2, 0x80000000, RZ, 0x3c, !PT ;  /* 0x8000000002027812 */ /* 0x000fc600078e3cff */
[C---:B------:R-:W-:Y:S02]  /*2520*/  DADD R10, R12.reuse, 1 ;  /* 0x3ff000000c0a7429 */ /* 0x040fe40000000000 */
[----:B------:R-:W-:-:S04]  /*2530*/  DADD R12, R12, -1 ;  /* 0xbff000000c0c7429 */ /* 0x000fc80000000000 */
[----:B------:R-:W0:Y:S02]  /*2540*/  MUFU.RCP64H R19, R11 ;  /* 0x0000000b00137308 */ /* 0x000e240000001800 */
[----:B0-----:R-:W-:-:S08]  /*2550*/  DFMA R8, -R10, R18, 1 ;  /* 0x3ff000000a08742b */ /* 0x001fd00000000112 */
[----:B------:R-:W-:-:S08]  /*2560*/  DFMA R8, R8, R8, R8 ;  /* 0x000000080808722b */ /* 0x000fd00000000008 */
[----:B------:R-:W-:-:S08]  /*2570*/  DFMA R18, R18, R8, R18 ;  /* 0x000000081212722b */ /* 0x000fd00000000012 */
[----:B------:R-:W-:-:S08]  /*2580*/  DMUL R8, R12, R18 ;  /* 0x000000120c087228 */ /* 0x000fd00000000000 */
[----:B------:R-:W-:-:S08]  /*2590*/  DFMA R8, R12, R18, R8 ;  /* 0x000000120c08722b */ /* 0x000fd00000000008 */
[-C--:B------:R-:W-:Y:S02]  /*25a0*/  DMUL R14, R8, R8.reuse ;  /* 0x00000008080e7228 */ /* 0x080fe40000000000 */
[----:B------:R-:W-:Y:S02]  /*25b0*/  DADD R20, R12, -R8 ;  /* 0x000000000c147229 */ /* 0x000fe40000000808 */
[----:B------:R-:W-:-:S04]  /*25c0*/  DMUL R24, R8, R8 ;  /* 0x0000000808187228 */ /* 0x000fc80000000000 */
[----:B------:R-:W-:Y:S01]  /*25d0*/  DFMA R10, R14, UR8, R16 ;  /* 0x000000080e0a7c2b */ /* 0x000fe20008000010 */
[----:B------:R-:W-:Y:S01]  /*25e0*/  UMOV UR8, 0x75488a3f ;  /* 0x75488a3f00087882 */ /* 0x000fe20000000000 */
[----:B------:R-:W-:Y:S01]  /*25f0*/  UMOV UR9, 0x3ef3b20a ;  /* 0x3ef3b20a00097882 */ /* 0x000fe20000000000 */
[----:B------:R-:W-:-:S05]  /*2600*/  DADD R20, R20, R20 ;  /* 0x0000000014147229 */ /* 0x000fca0000000014 */
[----:B------:R-:W-:Y:S01]  /*2610*/  DFMA R10, R14, R10, UR8 ;  /* 0x000000080e0a7e2b */ /* 0x000fe2000800000a */
[----:B------:R-:W-:Y:S01]  /*2620*/  UMOV UR8, 0xe4faecd5 ;  /* 0xe4faecd500087882 */ /* 0x000fe20000000000 */
[----:B------:R-:W-:Y:S01]  /*2630*/  UMOV UR9, 0x3f1745cd ;  /* 0x3f1745cd00097882 */ /* 0x000fe20000000000 */
[----:B------:R-:W-:-:S05]  /*2640*/  DFMA R12, R12, -R8, R20 ;  /* 0x800000080c0c722b */ /* 0x000fca0000000014 */
[----:B------:R-:W-:Y:S01]  /*2650*/  DFMA R10, R14, R10, UR8 ;  /* 0x000000080e0a7e2b */ /* 0x000fe2000800000a */
[----:B------:R-:W-:Y:S01]  /*2660*/  UMOV UR8, 0x258a578b ;  /* 0x258a578b00087882 */ /* 0x000fe20000000000 */
[----:B------:R-:W-:Y:S01]  /*2670*/  UMOV UR9, 0x3f3c71c7 ;  /* 0x3f3c71c700097882 */ /* 0x000fe20000000000 */
[----:B------:R-:W-:Y:S02]  /*2680*/  DMUL R12, R18, R12 ;  /* 0x0000000c120c7228 */ /* 0x000fe40000000000 */
[----:B------:R-:W-:-:S03]  /*2690*/  DFMA R18, R8, R8, -R24 ;  /* 0x000000080812722b */ /* 0x000fc60000000818 */
[----:B------:R-:W-:Y:S01]  /*26a0*/  DFMA R10, R14, R10, UR8 ;  /* 0x000000080e0a7e2b */ /* 0x000fe2000800000a */
[----:B------:R-:W-:Y:S01]  /*26b0*/  UMOV UR8, 0x9242b910 ;  /* 0x9242b91000087882 */ /* 0x000fe20000000000 */
[----:B------:R-:W-:-:S06]  /*26c0*/  UMOV UR9, 0x3f624924 ;  /* 0x3f62492400097882 */ /* 0x000fcc0000000000 */
[----:B------:R-:W-:Y:S01]  /*26d0*/  DFMA R10, R14, R10, UR8 ;  /* 0x000000080e0a7e2b */ /* 0x000fe2000800000a */
[----:B------:R-:W-:Y:S01]  /*26e0*/  UMOV UR8, 0x99999dfb ;  /* 0x99999dfb00087882 */ /* 0x000fe20000000000 */
[----:B------:R-:W-:-:S06]  /*26f0*/  UMOV UR9, 0x3f899999 ;  /* 0x3f89999900097882 */ /* 0x000fcc0000000000 */
[----:B------:R-:W-:Y:S01]  /*2700*/  DFMA R16, R14, R10, UR8 ;  /* 0x000000080e107e2b */ /* 0x000fe2000800000a */
[----:B------:R-:W-:Y:S01]  /*2710*/  UMOV UR8, 0x55555555 ;  /* 0x5555555500087882 */ /* 0x000fe20000000000 */
[----:B------:R-:W-:-:S06]  /*2720*/  UMOV UR9, 0x3fb55555 ;  /* 0x3fb5555500097882 */ /* 0x000fcc0000000000 */
[----:B------:R-:W-:-:S08]  /*2730*/  DFMA R10, R14, R16, UR8 ;  /* 0x000000080e0a7e2b */ /* 0x000fd00008000010 */
[----:B------:R-:W-:Y:S01]  /*2740*/  DADD R20, -R10, UR8 ;  /* 0x000000080a147e29 */ /* 0x000fe20008000100 */
[----:B------:R-:W-:Y:S01]  /*2750*/  UMOV UR8, 0xb9e7b0 ;  /* 0x00b9e7b000087882 */ /* 0x000fe20000000000 */
[----:B------:R-:W-:-:S06]  /*2760*/  UMOV UR9, 0x3c46a4cb ;  /* 0x3c46a4cb00097882 */ /* 0x000fcc0000000000 */
[----:B------:R-:W-:Y:S02]  /*2770*/  DFMA R16, R14, R16, R20 ;  /* 0x000000100e10722b */ /* 0x000fe40000000014 */
[----:B------:R-:W-:Y:S01]  /*2780*/  DMUL R14, R8, R24 ;  /* 0x00000018080e7228 */ /* 0x000fe20000000000 */
[----:B------:R-:W-:Y:S01]  /*2790*/  VIADD R21, R13, 0x100000 ;  /* 0x001000000d157836 */ /* 0x000fe20000000000 */
[----:B------:R-:W-:-:S04]  /*27a0*/  MOV R20, R12 ;  /* 0x0000000c00147202 */ /* 0x000fc80000000f00 */
[----:B------:R-:W-:Y:S01]  /*27b0*/  DADD R16, R16, -UR8 ;  /* 0x8000000810107e29 */ /* 0x000fe20008000000 */
[----:B------:R-:W-:Y:S01]  /*27c0*/  UMOV UR8, 0x80000000 ;  /* 0x8000000000087882 */ /* 0x000fe20000000000 */
[C---:B------:R-:W-:Y:S01]  /*27d0*/  DFMA R22, R8.reuse, R24, -R14 ;  /* 0x000000180816722b */ /* 0x040fe2000000080e */
[----:B------:R-:W-:Y:S01]  /*27e0*/  UMOV UR9, 0x43300000 ;  /* 0x4330000000097882 */ /* 0x000fe20000000000 */
[----:B------:R-:W-:-:S04]  /*27f0*/  DFMA R18, R8, R20, R18 ;  /* 0x000000140812722b */ /* 0x000fc80000000012 */
[----:B------:R-:W-:Y:S02]  /*2800*/  DADD R20, R10, R16 ;  /* 0x000000000a147229 */ /* 0x000fe40000000010 */
[----:B------:R-:W-:-:S06]  /*2810*/  DFMA R22, R12, R24, R22 ;  /* 0x000000180c16722b */ /* 0x000fcc0000000016 */
[----:B------:R-:W-:Y:S02]  /*2820*/  DMUL R24, R20, R14 ;  /* 0x0000000e14187228 */ /* 0x000fe40000000000 */
[----:B------:R-:W-:Y:S02]  /*2830*/  DFMA R18, R8, R18, R22 ;  /* 0x000000120812722b */ /* 0x000fe40000000016 */
[----:B------:R-:W-:-:S04]  /*2840*/  DADD R22, R10, -R20 ;  /* 0x000000000a167229 */ /* 0x000fc80000000814 */
[----:B------:R-:W-:-:S04]  /*2850*/  DFMA R10, R20, R14, -R24 ;  /* 0x0000000e140a722b */ /* 0x000fc80000000818 */
[----:B------:R-:W-:-:S04]  /*2860*/  DADD R22, R16, R22 ;  /* 0x0000000010167229 */ /* 0x000fc80000000016 */
[----:B------:R-:W-:-:S08]  /*2870*/  DFMA R10, R20, R18, R10 ;  /* 0x00000012140a722b */ /* 0x000fd0000000000a */
[----:B------:R-:W-:-:S08]  /*2880*/  DFMA R22, R22, R14, R10 ;  /* 0x0000000e1616722b */ /* 0x000fd0000000000a */
[----:B------:R-:W-:-:S08]  /*2890*/  DADD R14, R24, R22 ;  /* 0x00000000180e7229 */ /* 0x000fd00000000016 */
[--C-:B------:R-:W-:Y:S02]  /*28a0*/  DADD R10, R8, R14.reuse ;  /* 0x00000000080a7229 */ /* 0x100fe4000000000e */
[----:B------:R-:W-:-:S06]  /*28b0*/  DADD R24, R24, -R14 ;  /* 0x0000000018187229 */ /* 0x000fcc000000080e */
[----:B------:R-:W-:Y:S02]  /*28c0*/  DADD R8, R8, -R10 ;  /* 0x0000000008087229 */ /* 0x000fe4000000080a */
[----:B------:R-:W-:-:S06]  /*28d0*/  DADD R24, R22, R24 ;  /* 0x0000000016187229 */ /* 0x000fcc0000000018 */
[----:B------:R-:W-:-:S08]  /*28e0*/  DADD R8, R14, R8 ;  /* 0x000000000e087229 */ /* 0x000fd00000000008 */
[----:B------:R-:W-:-:S08]  /*28f0*/  DADD R8, R24, R8 ;  /* 0x0000000018087229 */ /* 0x000fd00000000008 */
[----:B------:R-:W-:Y:S02]  /*2900*/  DADD R8, R12, R8 ;  /* 0x000000000c087229 */ /* 0x000fe40000000008 */
[----:B------:R-:W-:Y:S01]  /*2910*/  DADD R12, R2, -UR8 ;  /* 0x80000008020c7e29 */ /* 0x000fe20008000000 */
[----:B------:R-:W-:Y:S01]  /*2920*/  UMOV UR8, 0xfefa39ef ;  /* 0xfefa39ef00087882 */ /* 0x000fe20000000000 */
[----:B------:R-:W-:-:S04]  /*2930*/  UMOV UR9, 0x3fe62e42 ;  /* 0x3fe62e4200097882 */ /* 0x000fc80000000000 */
[----:B------:R-:W-:-:S08]  /*2940*/  DADD R6, R10, R8 ;  /* 0x000000000a067229 */ /* 0x000fd00000000008 */
[--C-:B------:R-:W-:Y:S02]  /*2950*/  DFMA R2, R12, UR8, R6.reuse ;  /* 0x000000080c027c2b */ /* 0x100fe40008000006 */
[----:B------:R-:W-:-:S06]  /*2960*/  DADD R10, R10, -R6 ;  /* 0x000000000a0a7229 */ /* 0x000fcc0000000806 */
[----:B------:R-:W-:Y:S02]  /*2970*/  DFMA R14, R12, -UR8, R2 ;  /* 0x800000080c0e7c2b */ /* 0x000fe40008000002 */
[----:B------:R-:W-:-:S06]  /*2980*/  DADD R10, R8, R10 ;  /* 0x00000000080a7229 */ /* 0x000fcc000000000a */
[----:B------:R-:W-:-:S08]  /*2990*/  DADD R14, -R6, R14 ;  /* 0x00000000060e7229 */ /* 0x000fd0000000010e */
[----:B------:R-:W-:-:S08]  /*29a0*/  DADD R10, R10, -R14 ;  /* 0x000000000a0a7229 */ /* 0x000fd0000000080e */
[----:B------:R-:W-:-:S08]  /*29b0*/  DFMA R10, R12, UR10, R10 ;  /* 0x0000000a0c0a7c2b */ /* 0x000fd0000800000a */
[----:B------:R-:W-:-:S08]  /*29c0*/  DADD R6, R2, R10 ;  /* 0x0000000002067229 */ /* 0x000fd0000000000a */
[----:B------:R-:W-:Y:S02]  /*29d0*/  DADD R8, R2, -R6 ;  /* 0x0000000002087229 */ /* 0x000fe40000000806 */
[----:B------:R-:W-:-:S06]  /*29e0*/  DMUL R2, R6, 2 ;  /* 0x4000000006027828 */ /* 0x000fcc0000000000 */
[----:B------:R-:W-:Y:S02]  /*29f0*/  DADD R10, R10, R8 ;  /* 0x000000000a0a7229 */ /* 0x000fe40000000008 */
[----:B------:R-:W-:Y:S01]  /*2a00*/  DFMA R6, R6, 2, -R2 ;  /* 0x400000000606782b */ /* 0x000fe20000000802 */
[----:B------:R-:W-:Y:S01]  /*2a10*/  MOV R8, 0x652b82fe ;  /* 0x652b82fe00087802 */ /* 0x000fe20000000f00 */
[----:B------:R-:W-:-:S06]  /*2a20*/  IMAD.MOV.U32 R9, RZ, RZ, 0x3ff71547 ;  /* 0x3ff71547ff097424 */ /* 0x000fcc00078e00ff */
[----:B------:R-:W-:-:S08]  /*2a30*/  DFMA R10, R10, 2, R6 ;  /* 0x400000000a0a782b */ /* 0x000fd00000000006 */
[----:B------:R-:W-:-:S08]  /*2a40*/  DADD R6, R2, R10 ;  /* 0x0000000002067229 */ /* 0x000fd0000000000a */
[----:B------:R-:W-:Y:S02]  /*2a50*/  DFMA R8, R6, R8, 6.75539944105574400000e+15 ;  /* 0x433800000608742b */ /* 0x000fe40000000008 */
[----:B------:R-:W-:Y:S01]  /*2a60*/  FSETP.GEU.AND P0, PT, |R7|, 4.1917929649353027344, PT ;  /* 0x4086232b0700780b */ /* 0x000fe20003f0e200 */
[----:B------:R-:W-:-:S05]  /*2a70*/  DADD R2, R2, -R6 ;  /* 0x0000000002027229 */ /* 0x000fca0000000806 */
[----:B------:R-:W-:-:S03]  /*2a80*/  DADD R12, R8, -6.75539944105574400000e+15 ;  /* 0xc3380000080c7429 */ /* 0x000fc60000000000 */
[----:B------:R-:W-:-:S05]  /*2a90*/  DADD R10, R10, R2 ;  /* 0x000000000a0a7229 */ /* 0x000fca0000000002 */
[----:B------:R-:W-:Y:S01]  /*2aa0*/  DFMA R14, R12, -UR8, R6 ;  /* 0x800000080c0e7c2b */ /* 0x000fe20008000006 */
[----:B------:R-:W-:Y:S01]  /*2ab0*/  UMOV UR8, 0x3b39803f ;  /* 0x3b39803f00087882 */ /* 0x000fe20000000000 */
[----:B------:R-:W-:-:S06]  /*2ac0*/  UMOV UR9, 0x3c7abc9e ;  /* 0x3c7abc9e00097882 */ /* 0x000fcc0000000000 */
[----:B------:R-:W-:Y:S01]  /*2ad0*/  DFMA R12, R12, -UR8, R14 ;  /* 0x800000080c0c7c2b */ /* 0x000fe2000800000e */
[----:B------:R-:W-:Y:S01]  /*2ae0*/  UMOV UR8, 0x69ce2bdf ;  /* 0x69ce2bdf00087882 */ /* 0x000fe20000000000 */
[----:B------:R-:W-:Y:S01]  /*2af0*/  IMAD.MOV.U32 R14, RZ, RZ, -0x35dec16 ;  /* 0xfca213eaff0e7424 */ /* 0x000fe200078e00ff */
[----:B------:R-:W-:Y:S01]  /*2b00*/  UMOV UR9, 0x3e5ade15 ;  /* 0x3e5ade1500097882 */ /* 0x000fe20000000000 */
[----:B------:R-:W-:-:S06]  /*2b10*/  IMAD.MOV.U32 R15, RZ, RZ, 0x3e928af3 ;  /* 0x3e928af3ff0f7424 */ /* 0x000fcc00078e00ff */
[----:B------:R-:W-:Y:S01]  /*2b20*/  DFMA R14, R12, UR8, R14 ;  /* 0x000000080c0e7c2b */ /* 0x000fe2000800000e */
        /* <DEDUP_REMOVED lines=24> */
[----:B------:R-:W-:-:S08]  /*2cb0*/  DFMA R14, R12, R14, 1 ;  /* 0x3ff000000c0e742b */ /* 0x000fd0000000000e */
[----:B------:R-:W-:-:S10]  /*2cc0*/  DFMA R12, R12, R14, 1 ;  /* 0x3ff000000c0c742b */ /* 0x000fd4000000000e */
[----:B------:R-:W-:Y:S01]  /*2cd0*/  LEA R3, R8, R13, 0x14 ;  /* 0x0000000d08037211 */ /* 0x000fe200078ea0ff */
[----:B------:R-:W-:Y:S01]  /*2ce0*/  IMAD.MOV.U32 R2, RZ, RZ, R12 ;  /* 0x000000ffff027224 */ /* 0x000fe200078e000c */
[----:B------:R-:W-:Y:S06]  /*2cf0*/  @!P0 BRA `(.L_x_133) ;  /* 0x0000000000308947 */ /* 0x000fec0003800000 */
[----:B------:R-:W-:Y:S01]  /*2d00*/  FSETP.GEU.AND P1, PT, |R7|, 4.2275390625, PT ;  /* 0x408748000700780b */ /* 0x000fe20003f2e200 */
[C---:B------:R-:W-:Y:S02]  /*2d10*/  DADD R14, R6.reuse, +INF ;  /* 0x7ff00000060e7429 */ /* 0x040fe40000000000 */
[----:B------:R-:W-:-:S08]  /*2d20*/  DSETP.GEU.AND P0, PT, R6, RZ, PT ;  /* 0x000000ff0600722a */ /* 0x000fd00003f0e000 */
[----:B------:R-:W-:Y:S02]  /*2d30*/  FSEL R3, R15, RZ, P0 ;  /* 0x000000ff0f037208 */ /* 0x000fe40000000000 */
[----:B------:R-:W-:-:S04]  /*2d40*/  @!P1 LEA.HI R2, R8, R8, RZ, 0x1 ;  /* 0x0000000808029211 */ /* 0x000fc800078f08ff */
[----:B------:R-:W-:Y:S02]  /*2d50*/  @!P1 SHF.R.S32.HI R7, RZ, 0x1, R2 ;  /* 0x00000001ff079819 */ /* 0x000fe40000011402 */
[----:B------:R-:W-:-:S03]  /*2d60*/  FSEL R2, R14, RZ, P0 ;  /* 0x000000ff0e027208 */ /* 0x000fc60000000000 */
[----:B------:R-:W-:Y:S02]  /*2d70*/  @!P1 IMAD.IADD R6, R8, 0x1, -R7 ;  /* 0x0000000108069824 */ /* 0x000fe400078e0a07 */
[----:B------:R-:W-:-:S03]  /*2d80*/  @!P1 IMAD R13, R7, 0x100000, R13 ;  /* 0x00100000070d9824 */ /* 0x000fc600078e020d */
[----:B------:R-:W-:Y:S02]  /*2d90*/  @!P1 LEA R7, R6, 0x3ff00000, 0x14 ;  /* 0x3ff0000006079811 */ /* 0x000fe400078ea0ff */
[----:B------:R-:W-:-:S06]  /*2da0*/  @!P1 MOV R6, RZ ;  /* 0x000000ff00069202 */ /* 0x000fcc0000000f00 */
[----:B------:R-:W-:-:S11]  /*2db0*/  @!P1 DMUL R2, R12, R6 ;  /* 0x000000060c029228 */ /* 0x000fd60000000000 */
.L_x_133:
[----:B------:R-:W-:Y:S02]  /*2dc0*/  DFMA R10, R10, R2, R2 ;  /* 0x000000020a0a722b */ /* 0x000fe40000000002 */
[----:B------:R-:W-:-:S08]  /*2dd0*/  DSETP.NEU.AND P0, PT, |R2|, +INF , PT ;  /* 0x7ff000000200742a */ /* 0x000fd00003f0d200 */
[----:B------:R-:W-:Y:S01]  /*2de0*/  FSEL R6, R2, R10, !P0 ;  /* 0x0000000a02067208 */ /* 0x000fe20004000000 */
[----:B------:R-:W-:Y:S01]  /*2df0*/  IMAD.MOV.U32 R2, RZ, RZ, R0 ;  /* 0x000000ffff027224 */ /* 0x000fe200078e0000 */
[----:B------:R-:W-:Y:S01]  /*2e00*/  FSEL R10, R3, R11, !P0 ;  /* 0x0000000b030a7208 */ /* 0x000fe20004000000 */
[----:B------:R-:W-:-:S04]  /*2e10*/  IMAD.MOV.U32 R3, RZ, RZ, 0x0 ;  /* 0x00000000ff037424 */ /* 0x000fc800078e00ff */
[----:B------:R-:W-:Y:S05]  /*2e20*/  RET.REL.NODEC R2 `(_Z4foo2Pdi) ;  /* 0xffffffd002747950 */ /* 0x000fea0003c3ffff */
.L_x_134:
        /* <DEDUP_REMOVED lines=13> */
.L_x_165:


//--------------------- .text._Z4foo1Pfi          --------------------------
	.section	.text._Z4foo1Pfi,"ax",@progbits
	.align	128
        .global         _Z4foo1Pfi
        .type           _Z4foo1Pfi,@function
        .size           _Z4foo1Pfi,(.L_x_167 - _Z4foo1Pfi)
        .other          _Z4foo1Pfi,@"STO_CUDA_ENTRY STV_DEFAULT"
_Z4foo1Pfi:
.text._Z4foo1Pfi:
        /* <DEDUP_REMOVED lines=9> */
[----:B------:R-:W-:-:S12]  /*0090*/  UIADD3 UR4, UPT, UPT, -UR4, URZ, URZ ;  /* 0x000000ff04047290 */ /* 0x000fd8000fffe1ff */
.L_x_147:
[----:B-----5:R-:W-:Y:S01]  /*00a0*/  FSETP.NEU.AND P0, PT, R3, 1, PT ;  /* 0x3f8000000300780b */ /* 0x020fe20003f0d000 */
[----:B------:R-:W-:Y:S01]  /*00b0*/  UIADD3 UR4, UPT, UPT, UR4, 0x1, URZ ;  /* 0x0000000104047890 */ /* 0x000fe2000fffe0ff */
[----:B------:R-:W-:Y:S01]  /*00c0*/  BSSY.RECONVERGENT B0, `(.L_x_136) ;  /* 0x0000045000007945 */ /* 0x000fe20003800200 */
[----:B------:R-:W-:Y:S02]  /*00d0*/  HFMA2 R0, -RZ, RZ, 1.875, 0 ;  /* 0x3f800000ff007431 */ /* 0x000fe400000001ff */
[----:B------:R-:W-:-:S08]  /*00e0*/  UISETP.NE.AND UP0, UPT, UR4, URZ, UPT ;  /* 0x000000ff0400728c */ /* 0x000fd0000bf05270 */
[----:B------:R-:W-:Y:S05]  /*00f0*/  @!P0 BRA `(.L_x_137) ;  /* 0x0000000400048947 */ /* 0x000fea0003800000 */
[----:B------:R-:W-:-:S13]  /*0100*/  FSETP.NAN.AND P0, PT, |R3|, |R3|, PT ;  /* 0x400000030300720b */ /* 0x000fda0003f08200 */
[----:B------:R-:W-:Y:S01]  /*0110*/  @P0 FADD R0, R3, 2 ;  /* 0x4000000003000421 */ /* 0x000fe20000000000 */
[----:B------:R-:W-:Y:S06]  /*0120*/  @P0 BRA `(.L_x_137) ;  /* 0x0000000000f80947 */ /* 0x000fec0003800000 */
[C---:B------:R-:W-:Y:S01]  /*0130*/  FMUL R0, |R3|.reuse, 16777216 ;  /* 0x4b80000003007820 */ /* 0x040fe20000400200 */
[----:B------:R-:W-:Y:S01]  /*0140*/  FSETP.GEU.AND P0, PT, |R3|, 1.175494350822287508e-38, PT ;  /* 0x008000000300780b */ /* 0x000fe20003f0e200 */
[----:B------:R-:W-:-:S03]  /*0150*/  IMAD.MOV.U32 R10, RZ, RZ, 0x3a2c32e4 ;  /* 0x3a2c32e4ff0a7424 */ /* 0x000fc600078e00ff */
[----:B------:R-:W-:-:S04]  /*0160*/  FSEL R0, R0, |R3|, !P0 ;  /* 0x4000000300007208 */ /* 0x000fc80004000000 */
[----:B------:R-:W-:-:S04]  /*0170*/  IADD3 R2, PT, PT, R0, -0x3f3504f3, RZ ;  /* 0xc0cafb0d00027810 */ /* 0x000fc80007ffe0ff */
[----:B------:R-:W-:-:S04]  /*0180*/  LOP3.LUT R7, R2, 0xff800000, RZ, 0xc0, !PT ;  /* 0xff80000002077812 */ /* 0x000fc800078ec0ff */
[-C--:B------:R-:W-:Y:S02]  /*0190*/  IADD3 R0, PT, PT, R0, -R7.reuse, RZ ;  /* 0x8000000700007210 */ /* 0x080fe40007ffe0ff */
[----:B------:R-:W-:-:S03]  /*01a0*/  I2FP.F32.S32 R7, R7 ;  /* 0x0000000700077245 */ /* 0x000fc60000201400 */
[C---:B------:R-:W-:Y:S01]  /*01b0*/  FADD R6, R0.reuse, 1 ;  /* 0x3f80000000067421 */ /* 0x040fe20000000000 */
[----:B------:R-:W-:Y:S01]  /*01c0*/  FADD R2, R0, -1 ;  /* 0xbf80000000027421 */ /* 0x000fe20000000000 */
[----:B------:R-:W-:Y:S02]  /*01d0*/  FSEL R0, RZ, -24, P0 ;  /* 0xc1c00000ff007808 */ /* 0x000fe40000000000 */
[----:B------:R-:W-:Y:S01]  /*01e0*/  FSETP.NEU.AND P0, PT, |R3|, +INF , PT ;  /* 0x7f8000000300780b */ /* 0x000fe20003f0d200 */
[----:B------:R-:W-:Y:S01]  /*01f0*/  FADD R9, R2, R2 ;  /* 0x0000000202097221 */ /* 0x000fe20000000000 */
[----:B------:R-:W0:Y:S01]  /*0200*/  MUFU.RCP R6, R6 ;  /* 0x0000000600067308 */ /* 0x000e220000001000 */
[----:B------:R-:W-:Y:S01]  /*0210*/  FFMA R0, R7, 1.1920928955078125e-07, R0 ;  /* 0x3400000007007823 */ /* 0x000fe20000000000 */
[----:B------:R-:W-:-:S13]  /*0220*/  FSETP.NEU.AND P0, PT, R3, RZ, P0 ;  /* 0x000000ff0300720b */ /* 0x000fda000070d000 */
[----:B------:R-:W-:Y:S01]  /*0230*/  @!P0 FADD R3, R3, R3 ;  /* 0x0000000303038221 */ /* 0x000fe20000000000 */
[----:B0-----:R-:W-:-:S04]  /*0240*/  FMUL R9, R6, R9 ;  /* 0x0000000906097220 */ /* 0x001fc80000400000 */
[----:B------:R-:W-:Y:S01]  /*0250*/  FADD R8, R2, -R9 ;  /* 0x8000000902087221 */ /* 0x000fe20000000000 */
[CC--:B------:R-:W-:Y:S01]  /*0260*/  FMUL R7, R9.reuse, R9.reuse ;  /* 0x0000000909077220 */ /* 0x0c0fe20000400000 */
[----:B------:R-:W-:Y:S02]  /*0270*/  FFMA R13, R9, 1.4426950216293334961, R0 ;  /* 0x3fb8aa3b090d7823 */ /* 0x000fe40000000000 */
[----:B------:R-:W-:Y:S01]  /*0280*/  FADD R11, R8, R8 ;  /* 0x00000008080b7221 */ /* 0x000fe20000000000 */
[C---:B------:R-:W-:Y:S01]  /*0290*/  FFMA R8, R7.reuse, R10, 0.0032181653659790754318 ;  /* 0x3b52e7db07087423 */ /* 0x040fe2000000000a */
[----:B------:R-:W-:Y:S02]  /*02a0*/  FADD R0, R0, -R13 ;  /* 0x8000000d00007221 */ /* 0x000fe40000000000 */
[----:B------:R-:W-:Y:S01]  /*02b0*/  FFMA R11, R2, -R9, R11 ;  /* 0x80000009020b7223 */ /* 0x000fe2000000000b */
[----:B------:R-:W-:Y:S01]  /*02c0*/  FFMA R8, R7, R8, 0.018033718690276145935 ;  /* 0x3c93bb7307087423 */ /* 0x000fe20000000008 */
[----:B------:R-:W-:-:S02]  /*02d0*/  FFMA R0, R9, 1.4426950216293334961, R0 ;  /* 0x3fb8aa3b09007823 */ /* 0x000fc40000000000 */
[----:B------:R-:W-:Y:S01]  /*02e0*/  FMUL R11, R6, R11 ;  /* 0x0000000b060b7220 */ /* 0x000fe20000400000 */
[----:B------:R-:W-:-:S03]  /*02f0*/  FFMA R8, R7, R8, 0.12022458761930465698 ;  /* 0x3df6384f07087423 */ /* 0x000fc60000000008 */
[----:B------:R-:W-:Y:S01]  /*0300*/  FFMA R0, R11, 1.4426950216293334961, R0 ;  /* 0x3fb8aa3b0b007823 */ /* 0x000fe20000000000 */
[----:B------:R-:W-:-:S03]  /*0310*/  FMUL R8, R7, R8 ;  /* 0x0000000807087220 */ /* 0x000fc60000400000 */
[----:B------:R-:W-:Y:S01]  /*0320*/  FFMA R2, R9, 1.9251366722983220825e-08, R0 ;  /* 0x32a55e3409027823 */ /* 0x000fe20000000000 */
[----:B------:R-:W-:-:S04]  /*0330*/  FMUL R0, R8, 3 ;  /* 0x4040000008007820 */ /* 0x000fc80000400000 */
[----:B------:R-:W-:-:S04]  /*0340*/  FFMA R11, R11, R0, R2 ;  /* 0x000000000b0b7223 */ /* 0x000fc80000000002 */
[----:B------:R-:W-:Y:S01]  /*0350*/  FFMA R8, R9, R8, R11 ;  /* 0x0000000809087223 */ /* 0x000fe2000000000b */
[----:B------:R-:W-:-:S03]  /*0360*/  MOV R9, 0x391fcb8e ;  /* 0x391fcb8e00097802 */ /* 0x000fc60000000f00 */
[----:B------:R-:W-:-:S04]  /*0370*/  FADD R0, R13, R8 ;  /* 0x000000080d007221 */ /* 0x000fc80000000000 */
[----:B------:R-:W-:Y:S01]  /*0380*/  FMUL R7, R0, 2 ;  /* 0x4000000000077820 */ /* 0x000fe20000400000 */
[----:B------:R-:W-:-:S03]  /*0390*/  FADD R13, -R13, R0 ;  /* 0x000000000d0d7221 */ /* 0x000fc60000000100 */
[----:B------:R-:W0:Y:S01]  /*03a0*/  FRND R2, R7 ;  /* 0x0000000700027307 */ /* 0x000e220000201000 */
[----:B------:R-:W-:Y:S01]  /*03b0*/  FADD R13, R8, -R13 ;  /* 0x8000000d080d7221 */ /* 0x000fe20000000000 */
[----:B------:R-:W-:Y:S01]  /*03c0*/  FFMA R0, R0, 2, -R7 ;  /* 0x4000000000007823 */ /* 0x000fe20000000807 */
[----:B------:R-:W-:-:S03]  /*03d0*/  FSETP.GT.AND P2, PT, |R7|, 152, PT ;  /* 0x431800000700780b */ /* 0x000fc60003f44200 */
[----:B------:R-:W-:Y:S01]  /*03e0*/  FFMA R13, R13, 2, R0 ;  /* 0x400000000d0d7823 */ /* 0x000fe20000000000 */
[----:B0-----:R-:W-:Y:S01]  /*03f0*/  FADD R0, R7, -R2 ;  /* 0x8000000207007221 */ /* 0x001fe20000000000 */
[----:B------:R-:W-:-:S03]  /*0400*/  FSETP.GT.AND P1, PT, R2, RZ, PT ;  /* 0x000000ff0200720b */ /* 0x000fc60003f24000 */
[----:B------:R-:W-:Y:S01]  /*0410*/  FADD R0, R0, R13 ;  /* 0x0000000d00007221 */ /* 0x000fe20000000000 */
[----:B------:R-:W-:Y:S02]  /*0420*/  SEL R2, RZ, 0x83000000, P1 ;  /* 0x83000000ff027807 */ /* 0x000fe40000800000 */
[----:B------:R-:W-:Y:S01]  /*0430*/  FSETP.GEU.AND P1, PT, R7, RZ, PT ;  /* 0x000000ff0700720b */ /* 0x000fe20003f2e000 */
[----:B------:R-:W-:Y:S01]  /*0440*/  FFMA R9, R0, R9, 0.0013391353422775864601 ;  /* 0x3aaf85ed00097423 */ /* 0x000fe20000000009 */
[----:B------:R-:W-:-:S03]  /*0450*/  IADD3 R6, PT, PT, R2, 0x7f000000, RZ ;  /* 0x7f00000002067810 */ /* 0x000fc60007ffe0ff */
[C---:B------:R-:W-:Y:S02]  /*0460*/  FFMA R11, R0.reuse, R9, 0.0096188392490148544312 ;  /* 0x3c1d9856000b7423 */ /* 0x040fe40000000009 */
[----:B------:R-:W0:Y:S02]  /*0470*/  F2I.NTZ R9, R7 ;  /* 0x0000000700097305 */ /* 0x000e240000203100 */
[----:B------:R-:W-:-:S04]  /*0480*/  FFMA R11, R0, R11, 0.055503588169813156128 ;  /* 0x3d6357bb000b7423 */ /* 0x000fc8000000000b */
[----:B------:R-:W-:-:S04]  /*0490*/  FFMA R11, R0, R11, 0.24022644758224487305 ;  /* 0x3e75fdec000b7423 */ /* 0x000fc8000000000b */
[----:B------:R-:W-:-:S04]  /*04a0*/  FFMA R11, R0, R11, 0.69314718246459960938 ;  /* 0x3f317218000b7423 */ /* 0x000fc8000000000b */
[----:B------:R-:W-:Y:S01]  /*04b0*/  FFMA R11, R0, R11, 1 ;  /* 0x3f800000000b7423 */ /* 0x000fe2000000000b */
[----:B0-----:R-:W-:Y:S01]  /*04c0*/  IMAD R9, R9, 0x800000, -R2 ;  /* 0x0080000009097824 */ /* 0x001fe200078e0a02 */
[----:B------:R-:W-:Y:S02]  /*04d0*/  FSEL R0, RZ, +INF , !P1 ;  /* 0x7f800000ff007808 */ /* 0x000fe40004800000 */
[----:B------:R-:W-:-:S04]  /*04e0*/  FMUL R6, R6, R11 ;  /* 0x0000000b06067220 */ /* 0x000fc80000400000 */
[----:B------:R-:W-:Y:S01]  /*04f0*/  @!P2 FMUL R0, R9, R6 ;  /* 0x000000060900a220 */ /* 0x000fe20000400000 */
[----:B------:R-:W-:-:S07]  /*0500*/  @!P0 LOP3.LUT R0, R3, 0x7fffffff, RZ, 0xc0, !PT ;  /* 0x7fffffff03008812 */ /* 0x000fce00078ec0ff */
.L_x_137:
[----:B------:R-:W-:Y:S05]  /*0510*/  BSYNC.RECONVERGENT B0 ;  /* 0x0000000000007941 */ /* 0x000fea0003800200 */
.L_x_136:
[----:B------:R-:W-:Y:S01]  /*0520*/  IADD3 R2, PT, PT, R0, -0xd000000, RZ ;  /* 0xf300000000027810 */ /* 0x000fe20007ffe0ff */
[----:B------:R0:W1:Y:S01]  /*0530*/  MUFU.RSQ R7, R0 ;  /* 0x0000000000077308 */ /* 0x0000620000001400 */
[----:B------:R-:W-:Y:S02]  /*0540*/  BSSY.RECONVERGENT B0, `(.L_x_138) ;  /* 0x000000a000007945 */ /* 0x000fe40003800200 */
[----:B------:R-:W-:-:S13]  /*0550*/  ISETP.GT.U32.AND P0, PT, R2, 0x727fffff, PT ;  /* 0x727fffff0200780c */ /* 0x000fda0003f04070 */
[----:B0-----:R-:W-:Y:S05]  /*0560*/  @!P0 BRA `(.L_x_139) ;  /* 0x00000000000c8947 */ /* 0x001fea0003800000 */
[----:B------:R-:W-:-:S07]  /*0570*/  MOV R9, 0x590 ;  /* 0x0000059000097802 */ /* 0x000fce0000000f00 */
[----:B-1----:R-:W-:Y:S05]  /*0580*/  CALL.REL.NOINC `($__internal_4_$__cuda_sm20_sqrt_rn_f32_slowpath) ;  /* 0x0000000000fc7944 */ /* 0x002fea0003c00000 */
[----:B------:R-:W-:Y:S05]  /*0590*/  BRA `(.L_x_140) ;  /* 0x0000000000107947 */ /* 0x000fea0003800000 */
.L_x_139:
[C---:B-1----:R-:W-:Y:S01]  /*05a0*/  FMUL.FTZ R3, R7.reuse, R0 ;  /* 0x0000000007037220 */ /* 0x042fe20000410000 */
[----:B------:R-:W-:-:S03]  /*05b0*/  FMUL.FTZ R2, R7, 0.5 ;  /* 0x3f00000007027820 */ /* 0x000fc60000410000 */
[----:B------:R-:W-:-:S04]  /*05c0*/  FFMA R0, -R3, R3, R0 ;  /* 0x0000000303007223 */ /* 0x000fc80000000100 */
[----:B------:R-:W-:-:S07]  /*05d0*/  FFMA R0, R0, R2, R3 ;  /* 0x0000000200007223 */ /* 0x000fce0000000003 */
.L_x_140:
[----:B------:R-:W-:Y:S05]  /*05e0*/  BSYNC.RECONVERGENT B0 ;  /* 0x0000000000007941 */ /* 0x000fea0003800200 */
.L_x_138:
[----:B------:R-:W-:Y:S02]  /*05f0*/  HFMA2 R3, -RZ, RZ, 1.666015625, -0.052093505859375 ;  /* 0x3eaaaaabff037431 */ /* 0x000fe400000001ff */
[----:B------:R-:W-:Y:S01]  /*0600*/  FADD R0, R0, 5 ;  /* 0x40a0000000007421 */ /* 0x000fe20000000000 */
[----:B------:R-:W-:Y:S01]  /*0610*/  MOV R2, 0x3f800000 ;  /* 0x3f80000000027802 */ /* 0x000fe20000000f00 */
[----:B------:R-:W-:Y:S02]  /*0620*/  BSSY.RECONVERGENT B0, `(.L_x_141) ;  /* 0x000000d000007945 */ /* 0x000fe40003800200 */
[----:B------:R-:W-:-:S04]  /*0630*/  FADD R0, R0, -101 ;  /* 0xc2ca000000007421 */ /* 0x000fc80000000000 */
[----:B------:R-:W0:Y:S01]  /*0640*/  FCHK P0, R0, 3 ;  /* 0x4040000000007902 */ /* 0x000e220000000000 */
[----:B------:R-:W-:-:S04]  /*0650*/  FFMA R2, R3, -3, R2 ;  /* 0xc040000003027823 */ /* 0x000fc80000000002 */
[----:B------:R-:W-:-:S04]  /*0660*/  FFMA R3, R2, R3, 0.3333333432674407959 ;  /* 0x3eaaaaab02037423 */ /* 0x000fc80000000003 */
[----:B------:R-:W-:-:S04]  /*0670*/  FFMA R2, R0, R3, RZ ;  /* 0x0000000300027223 */ /* 0x000fc800000000ff */
[----:B------:R-:W-:-:S04]  /*0680*/  FFMA R6, R2, -3, R0 ;  /* 0xc040000002067823 */ /* 0x000fc80000000000 */
[----:B------:R-:W-:Y:S01]  /*0690*/  FFMA R2, R3, R6, R2 ;  /* 0x0000000603027223 */ /* 0x000fe20000000002 */
[----:B0-----:R-:W-:Y:S06]  /*06a0*/  @!P0 BRA `(.L_x_142) ;  /* 0x0000000000108947 */ /* 0x001fec0003800000 */
[----:B------:R-:W-:Y:S01]  /*06b0*/  IMAD.MOV.U32 R3, RZ, RZ, 0x40400000 ;  /* 0x40400000ff037424 */ /* 0x000fe200078e00ff */
[----:B------:R-:W-:-:S07]  /*06c0*/  MOV R2, 0x6e0 ;  /* 0x000006e000027802 */ /* 0x000fce0000000f00 */
[----:B------:R-:W-:Y:S05]  /*06d0*/  CALL.REL.NOINC `($__internal_5_$__cuda_sm3x_div_rn_noftz_f32_slowpath) ;  /* 0x0000000400047944 */ /* 0x000fea0003c00000 */
[----:B------:R-:W-:-:S07]  /*06e0*/  MOV R2, R0 ;  /* 0x0000000000027202 */ /* 0x000fce0000000f00 */
.L_x_142:
[----:B------:R-:W-:Y:S05]  /*06f0*/  BSYNC.RECONVERGENT B0 ;  /* 0x0000000000007941 */ /* 0x000fea0003800200 */
.L_x_141:
[----:B------:R-:W-:Y:S01]  /*0700*/  FADD R2, R2, 102 ;  /* 0x42cc000002027421 */ /* 0x000fe20000000000 */
[----:B------:R-:W-:Y:S01]  /*0710*/  HFMA2 R3, -RZ, RZ, 1.865234375, -364 ;  /* 0x3f76ddb0ff037431 */ /* 0x000fe200000001ff */
[----:B------:R-:W-:Y:S01]  /*0720*/  MOV R6, 0x3f800000 ;  /* 0x3f80000000067802 */ /* 0x000fe20000000f00 */
[----:B------:R-:W-:Y:S01]  /*0730*/  BSSY.RECONVERGENT B0, `(.L_x_143) ;  /* 0x000000e000007945 */ /* 0x000fe20003800200 */
[----:B------:R-:W-:-:S04]  /*0740*/  FADD R0, R2, 1.0700000524520874023 ;  /* 0x3f88f5c302007421 */ /* 0x000fc80000000000 */
[----:B------:R-:W-:Y:S01]  /*0750*/  FADD R0, R0, -103 ;  /* 0xc2ce000000007421 */ /* 0x000fe20000000000 */
[----:B------:R-:W-:-:S03]  /*0760*/  FFMA R2, R3, -1.0369999408721923828, R6 ;  /* 0xbf84bc6a03027823 */ /* 0x000fc60000000006 */
[----:B------:R-:W0:Y:S01]  /*0770*/  FCHK P0, R0, 1.0369999408721923828 ;  /* 0x3f84bc6a00007902 */ /* 0x000e220000000000 */
[----:B------:R-:W-:-:S04]  /*0780*/  FFMA R3, R2, R3, 0.96432018280029296875 ;  /* 0x3f76ddb002037423 */ /* 0x000fc80000000003 */
[----:B------:R-:W-:-:S04]  /*0790*/  FFMA R2, R0, R3, RZ ;  /* 0x0000000300027223 */ /* 0x000fc800000000ff */
[----:B------:R-:W-:-:S04]  /*07a0*/  FFMA R6, R2, -1.0369999408721923828, R0 ;  /* 0xbf84bc6a02067823 */ /* 0x000fc80000000000 */
[----:B------:R-:W-:Y:S01]  /*07b0*/  FFMA R2, R3, R6, R2 ;  /* 0x0000000603027223 */ /* 0x000fe20000000002 */
[----:B0-----:R-:W-:Y:S06]  /*07c0*/  @!P0 BRA `(.L_x_144) ;  /* 0x0000000000108947 */ /* 0x001fec0003800000 */
[----:B------:R-:W-:Y:S01]  /*07d0*/  IMAD.MOV.U32 R3, RZ, RZ, 0x3f84bc6a ;  /* 0x3f84bc6aff037424 */ /* 0x000fe200078e00ff */
[----:B------:R-:W-:-:S07]  /*07e0*/  MOV R2, 0x800 ;  /* 0x0000080000027802 */ /* 0x000fce0000000f00 */
[----:B------:R-:W-:Y:S05]  /*07f0*/  CALL.REL.NOINC `($__internal_5_$__cuda_sm3x_div_rn_noftz_f32_slowpath) ;  /* 0x0000000000bc7944 */ /* 0x000fea0003c00000 */
[----:B------:R-:W-:-:S07]  /*0800*/  MOV R2, R0 ;  /* 0x0000000000027202 */ /* 0x000fce0000000f00 */
.L_x_144:
[----:B------:R-:W-:Y:S05]  /*0810*/  BSYNC.RECONVERGENT B0 ;  /* 0x0000000000007941 */ /* 0x000fea0003800200 */
.L_x_143:
[----:B------:R-:W-:Y:S01]  /*0820*/  FADD R2, R2, 104 ;  /* 0x42d0000002027421 */ /* 0x000fe20000000000 */
[----:B------:R-:W-:Y:S01]  /*0830*/  HFMA2 R3, -RZ, RZ, 2.283203125, 17872 ;  /* 0x4091745dff037431 */ /* 0x000fe200000001ff */
[----:B------:R-:W-:Y:S01]  /*0840*/  MOV R6, 0x3f800000 ;  /* 0x3f80000000067802 */ /* 0x000fe20000000f00 */
[----:B------:R-:W-:Y:S01]  /*0850*/  BSSY.RECONVERGENT B0, `(.L_x_145) ;  /* 0x000000e000007945 */ /* 0x000fe20003800200 */
[----:B------:R-:W-:-:S04]  /*0860*/  FADD R0, R2, 3 ;  /* 0x4040000002007421 */ /* 0x000fc80000000000 */
[----:B------:R-:W-:Y:S01]  /*0870*/  FADD R0, R0, -105 ;  /* 0xc2d2000000007421 */ /* 0x000fe20000000000 */
[----:B------:R-:W-:-:S03]  /*0880*/  FFMA R2, R3, -0.21999999880790710449, R6 ;  /* 0xbe6147ae03027823 */ /* 0x000fc60000000006 */
[----:B------:R-:W0:Y:S01]  /*0890*/  FCHK P0, R0, 0.21999999880790710449 ;  /* 0x3e6147ae00007902 */ /* 0x000e220000000000 */
[----:B------:R-:W-:-:S04]  /*08a0*/  FFMA R3, R2, R3, 4.5454545021057128906 ;  /* 0x4091745d02037423 */ /* 0x000fc80000000003 */
[----:B------:R-:W-:-:S04]  /*08b0*/  FFMA R2, R0, R3, RZ ;  /* 0x0000000300027223 */ /* 0x000fc800000000ff */
[----:B------:R-:W-:-:S04]  /*08c0*/  FFMA R6, R2, -0.21999999880790710449, R0 ;  /* 0xbe6147ae02067823 */ /* 0x000fc80000000000 */
[----:B------:R-:W-:Y:S01]  /*08d0*/  FFMA R3, R3, R6, R2 ;  /* 0x0000000603037223 */ /* 0x000fe20000000002 */
[----:B0-----:R-:W-:Y:S06]  /*08e0*/  @!P0 BRA `(.L_x_146) ;  /* 0x0000000000108947 */ /* 0x001fec0003800000 */
[----:B------:R-:W-:Y:S01]  /*08f0*/  IMAD.MOV.U32 R3, RZ, RZ, 0x3e6147ae ;  /* 0x3e6147aeff037424 */ /* 0x000fe200078e00ff */
[----:B------:R-:W-:-:S07]  /*0900*/  MOV R2, 0x920 ;  /* 0x0000092000027802 */ /* 0x000fce0000000f00 */
[----:B------:R-:W-:Y:S05]  /*0910*/  CALL.REL.NOINC `($__internal_5_$__cuda_sm3x_div_rn_noftz_f32_slowpath) ;  /* 0x0000000000747944 */ /* 0x000fea0003c00000 */
[----:B------:R-:W-:-:S07]  /*0920*/  MOV R3, R0 ;  /* 0x0000000000037202 */ /* 0x000fce0000000f00 */
.L_x_146:
[----:B------:R-:W-:Y:S05]  /*0930*/  BSYNC.RECONVERGENT B0 ;  /* 0x0000000000007941 */ /* 0x000fea0003800200 */
.L_x_145:
[----:B------:R-:W-:Y:S01]  /*0940*/  FADD R3, R3, 106 ;  /* 0x42d4000003037421 */ /* 0x000fe20000000000 */
[----:B------:R-:W-:Y:S06]  /*0950*/  BRA.U UP0, `(.L_x_147) ;  /* 0xfffffff500d07547 */ /* 0x000fec000b83ffff */
.L_x_135:
[----:B-----5:R-:W-:Y:S01]  /*0960*/  STG.E desc[UR6][R4.64], R3 ;  /* 0x0000000304007986 */ /* 0x020fe2000c101906 */
[----:B------:R-:W-:Y:S05]  /*0970*/  EXIT ;  /* 0x000000000000794d */ /* 0x000fea0003800000 */
        .weak           $__internal_4_$__cuda_sm20_sqrt_rn_f32_slowpath
        .type           $__internal_4_$__cuda_sm20_sqrt_rn_f32_slowpath,@function
        .size           $__internal_4_$__cuda_sm20_sqrt_rn_f32_slowpath,($__internal_5_$__cuda_sm3x_div_rn_noftz_f32_slowpath - $__internal_4_$__cuda_sm20_sqrt_rn_f32_slowpath)
$__internal_4_$__cuda_sm20_sqrt_rn_f32_slowpath:
[----:B------:R-:W-:-:S13]  /*0980*/  LOP3.LUT P0, RZ, R0, 0x7fffffff, RZ, 0xc0, !PT ;  /* 0x7fffffff00ff7812 */ /* 0x000fda000780c0ff */
[----:B------:R-:W-:Y:S01]  /*0990*/  @!P0 MOV R2, R0 ;  /* 0x0000000000028202 */ /* 0x000fe20000000f00 */
[----:B------:R-:W-:Y:S06]  /*09a0*/  @!P0 BRA `(.L_x_148) ;  /* 0x0000000000408947 */ /* 0x000fec0003800000 */
[----:B------:R-:W-:-:S13]  /*09b0*/  FSETP.GEU.FTZ.AND P0, PT, R0, RZ, PT ;  /* 0x000000ff0000720b */ /* 0x000fda0003f1e000 */
[----:B------:R-:W-:Y:S01]  /*09c0*/  @!P0 MOV R2, 0x7fffffff ;  /* 0x7fffffff00028802 */ /* 0x000fe20000000f00 */
[----:B------:R-:W-:Y:S06]  /*09d0*/  @!P0 BRA `(.L_x_148) ;  /* 0x0000000000348947 */ /* 0x000fec0003800000 */
[----:B------:R-:W-:-:S13]  /*09e0*/  FSETP.GTU.FTZ.AND P0, PT, |R0|, +INF , PT ;  /* 0x7f8000000000780b */ /* 0x000fda0003f1c200 */
[----:B------:R-:W-:Y:S01]  /*09f0*/  @P0 FADD.FTZ R2, R0, 1 ;  /* 0x3f80000000020421 */ /* 0x000fe20000010000 */
[----:B------:R-:W-:Y:S06]  /*0a00*/  @P0 BRA `(.L_x_148) ;  /* 0x0000000000280947 */ /* 0x000fec0003800000 */
[----:B------:R-:W-:-:S13]  /*0a10*/  FSETP.NEU.FTZ.AND P0, PT, |R0|, +INF , PT ;  /* 0x7f8000000000780b */ /* 0x000fda0003f1d200 */
[----:B------:R-:W-:-:S04]  /*0a20*/  @P0 FFMA R3, R0, 1.84467440737095516160e+19, RZ ;  /* 0x5f80000000030823 */ /* 0x000fc800000000ff */
[----:B------:R-:W0:Y:S02]  /*0a30*/  @P0 MUFU.RSQ R2, R3 ;  /* 0x0000000300020308 */ /* 0x000e240000001400 */
[----:B0-----:R-:W-:Y:S01]  /*0a40*/  @P0 FMUL.FTZ R6, R3, R2 ;  /* 0x0000000203060220 */ /* 0x001fe20000410000 */
[----:B------:R-:W-:Y:S01]  /*0a50*/  @P0 FMUL.FTZ R8, R2, 0.5 ;  /* 0x3f00000002080820 */ /* 0x000fe20000410000 */
[----:B------:R-:W-:Y:S02]  /*0a60*/  @!P0 IMAD.MOV.U32 R2, RZ, RZ, R0 ;  /* 0x000000ffff028224 */ /* 0x000fe400078e0000 */
[----:B------:R-:W-:-:S04]  /*0a70*/  @P0 FADD.FTZ R7, -R6, -RZ ;  /* 0x800000ff06070221 */ /* 0x000fc80000010100 */
[----:B------:R-:W-:-:S04]  /*0a80*/  @P0 FFMA R7, R6, R7, R3 ;  /* 0x0000000706070223 */ /* 0x000fc80000000003 */
[----:B------:R-:W-:-:S04]  /*0a90*/  @P0 FFMA R7, R7, R8, R6 ;  /* 0x0000000807070223 */ /* 0x000fc80000000006 */
[----:B------:R-:W-:-:S07]  /*0aa0*/  @P0 FMUL.FTZ R2, R7, 2.3283064365386962891e-10 ;  /* 0x2f80000007020820 */ /* 0x000fce0000410000 */
.L_x_148:
[----:B------:R-:W-:Y:S01]  /*0ab0*/  HFMA2 R3, -RZ, RZ, 0, 0 ;  /* 0x00000000ff037431 */ /* 0x000fe200000001ff */
[----:B------:R-:W-:Y:S02]  /*0ac0*/  MOV R0, R2 ;  /* 0x0000000200007202 */ /* 0x000fe40000000f00 */
[----:B------:R-:W-:-:S04]  /*0ad0*/  MOV R2, R9 ;  /* 0x0000000900027202 */ /* 0x000fc80000000f00 */
[----:B------:R-:W-:Y:S05]  /*0ae0*/  RET.REL.NODEC R2 `(_Z4foo1Pfi) ;  /* 0xfffffff402447950 */ /* 0x000fea0003c3ffff */
        .weak           $__internal_5_$__cuda_sm3x_div_rn_noftz_f32_slowpath
        .type           $__internal_5_$__cuda_sm3x_div_rn_noftz_f32_slowpath,@function
        .size           $__internal_5_$__cuda_sm3x_div_rn_noftz_f32_slowpath,(.L_x_167 - $__internal_5_$__cuda_sm3x_div_rn_noftz_f32_slowpath)
$__internal_5_$__cuda_sm3x_div_rn_noftz_f32_slowpath:
[----:B------:R-:W-:Y:S01]  /*0af0*/  SHF.R.U32.HI R7, RZ, 0x17, R3 ;  /* 0x00000017ff077819 */ /* 0x000fe20000011603 */
[----:B------:R-:W-:Y:S01]  /*0b00*/  BSSY.RECONVERGENT B1, `(.L_x_149) ;  /* 0x0000062000017945 */ /* 0x000fe20003800200 */
[----:B------:R-:W-:Y:S02]  /*0b10*/  SHF.R.U32.HI R6, RZ, 0x17, R0 ;  /* 0x00000017ff067819 */ /* 0x000fe40000011600 */
[----:B------:R-:W-:Y:S02]  /*0b20*/  LOP3.LUT R12, R7, 0xff, RZ, 0xc0, !PT ;  /* 0x000000ff070c7812 */ /* 0x000fe400078ec0ff */
[----:B------:R-:W-:-:S03]  /*0b30*/  LOP3.LUT R10, R6, 0xff, RZ, 0xc0, !PT ;  /* 0x000000ff060a7812 */ /* 0x000fc600078ec0ff */
[----:B------:R-:W-:Y:S01]  /*0b40*/  VIADD R8, R12, 0xffffffff ;  /* 0xffffffff0c087836 */ /* 0x000fe20000000000 */
[----:B------:R-:W-:-:S04]  /*0b50*/  IADD3 R7, PT, PT, R10, -0x1, RZ ;  /* 0xffffffff0a077810 */ /* 0x000fc80007ffe0ff */
        /* <DEDUP_REMOVED lines=23> */
[----:B------:R-:W-:Y:S02]  /*0cd0*/  @!P0 IMAD.MOV.U32 R6, RZ, RZ, -0x40 ;  /* 0xffffffc0ff068424 */ /* 0x000fe400078e00ff */
[----:B------:R-:W-:Y:S01]  /*0ce0*/  @!P0 FFMA R0, R0, 1.84467440737095516160e+19, RZ ;  /* 0x5f80000000008823 */ /* 0x000fe200000000ff */
[----:B------:R-:W-:Y:S02]  /*0cf0*/  @!P1 FFMA R3, R3, 1.84467440737095516160e+19, RZ ;  /* 0x5f80000003039823 */ /* 0x000fe400000000ff */
[----:B------:R-:W-:-:S07]  /*0d00*/  @!P1 IADD3 R6, PT, PT, R6, 0x40, RZ ;  /* 0x0000004006069810 */ /* 0x000fce0007ffe0ff */
.L_x_150:
        /* <DEDUP_REMOVED lines=13> */
[----:B------:R-:W-:Y:S02]  /*0de0*/  FFMA R10, R9, R11, R0 ;  /* 0x0000000b090a7223 */ /* 0x000fe40000000000 */
[----:B------:R-:W-:Y:S02]  /*0df0*/  IMAD.IADD R7, R7, 0x1, R6 ;  /* 0x0000000107077824 */ /* 0x000fe400078e0206 */
        /* <DEDUP_REMOVED lines=20> */
[----:B------:R-:W-:Y:S01]  /*0f40*/  ISETP.NE.AND P1, PT, R9, RZ, PT ;  /* 0x000000ff0900720c */ /* 0x000fe20003f25270 */
[----:B------:R-:W-:Y:S01]  /*0f50*/  IMAD.MOV R9, RZ, RZ, -R9 ;  /* 0x000000ffff097224 */ /* 0x000fe200078e0a09 */
[----:B------:R-:W-:Y:S02]  /*0f60*/  LOP3.LUT R7, R7, 0x800000, RZ, 0xfc, !PT ;  /* 0x0080000007077812 */ /* 0x000fe400078efcff */
[----:B------:R-:W-:-:S02]  /*0f70*/  FSETP.NEU.FTZ.AND P0, PT, R3, R6, PT ;  /* 0x000000060300720b */ /* 0x000fc40003f1d000 */
[----:B------:R-:W-:Y:S02]  /*0f80*/  SHF.L.U32 R8, R7, R8, RZ ;  /* 0x0000000807087219 */ /* 0x000fe400000006ff */
[----:B------:R-:W-:Y:S02]  /*0f90*/  SEL R6, R9, RZ, P2 ;  /* 0x000000ff09067207 */ /* 0x000fe40001000000 */
[----:B------:R-:W-:Y:S02]  /*0fa0*/  ISETP.NE.AND P1, PT, R8, RZ, P1 ;  /* 0x000000ff0800720c */ /* 0x000fe40000f25270 */
[----:B------:R-:W-:Y:S02]  /*0fb0*/  SHF.R.U32.HI R6, RZ, R6, R7 ;  /* 0x00000006ff067219 */ /* 0x000fe40000011607 */
[----:B------:R-:W-:Y:S02]  /*0fc0*/  PLOP3.LUT P0, PT, P0, P1, PT, 0xf8, 0x8f ;  /* 0x00000000008f781c */ /* 0x000fe40000703f70 */
[----:B------:R-:W-:-:S02]  /*0fd0*/  SHF.R.U32.HI R8, RZ, 0x1, R6 ;  /* 0x00000001ff087819 */ /* 0x000fc40000011606 */
[----:B------:R-:W-:-:S04]  /*0fe0*/  SEL R3, RZ, 0x1, !P0 ;  /* 0x00000001ff037807 */ /* 0x000fc80004000000 */
[----:B------:R-:W-:-:S04]  /*0ff0*/  LOP3.LUT R3, R3, 0x1, R8, 0xf8, !PT ;  /* 0x0000000103037812 */ /* 0x000fc800078ef808 */
[----:B------:R-:W-:-:S04]  /*1000*/  LOP3.LUT R3, R3, R6, RZ, 0xc0, !PT ;  /* 0x0000000603037212 */ /* 0x000fc800078ec0ff */
[----:B------:R-:W-:-:S04]  /*1010*/  IADD3 R3, PT, PT, R8, R3, RZ ;  /* 0x0000000308037210 */ /* 0x000fc80007ffe0ff */
[----:B------:R-:W-:Y:S01]  /*1020*/  LOP3.LUT R0, R3, R0, RZ, 0xfc, !PT ;  /* 0x0000000003007212 */ /* 0x000fe200078efcff */
[----:B------:R-:W-:Y:S06]  /*1030*/  BRA `(.L_x_158) ;  /* 0x0000000000107947 */ /* 0x000fec0003800000 */
.L_x_157:
[----:B------:R-:W-:-:S04]  /*1040*/  LOP3.LUT R0, R0, 0x80000000, RZ, 0xc0, !PT ;  /* 0x8000000000007812 */ /* 0x000fc800078ec0ff */
[----:B------:R-:W-:Y:S01]  /*1050*/  LOP3.LUT R0, R0, 0x7f800000, RZ, 0xfc, !PT ;  /* 0x7f80000000007812 */ /* 0x000fe200078efcff */
[----:B------:R-:W-:Y:S06]  /*1060*/  BRA `(.L_x_158) ;  /* 0x0000000000047947 */ /* 0x000fec0003800000 */
.L_x_156:
[----:B------:R-:W-:-:S07]  /*1070*/  LEA R0, R7, R0, 0x17 ;  /* 0x0000000007007211 */ /* 0x000fce00078eb8ff */
.L_x_158:
[----:B------:R-:W-:Y:S05]  /*1080*/  BSYNC.RECONVERGENT B2 ;  /* 0x0000000000027941 */ /* 0x000fea0003800200 */
.L_x_155:
[----:B------:R-:W-:Y:S05]  /*1090*/  BRA `(.L_x_159) ;  /* 0x0000000000207947 */ /* 0x000fea0003800000 */
.L_x_154:
[----:B------:R-:W-:-:S04]  /*10a0*/  LOP3.LUT R0, R3, 0x80000000, R0, 0x48, !PT ;  /* 0x8000000003007812 */ /* 0x000fc800078e4800 */
[----:B------:R-:W-:Y:S01]  /*10b0*/  LOP3.LUT R0, R0, 0x7f800000, RZ, 0xfc, !PT ;  /* 0x7f80000000007812 */ /* 0x000fe200078efcff */
[----:B------:R-:W-:Y:S06]  /*10c0*/  BRA `(.L_x_159) ;  /* 0x0000000000147947 */ /* 0x000fec0003800000 */
.L_x_153:
[----:B------:R-:W-:Y:S01]  /*10d0*/  LOP3.LUT R0, R3, 0x80000000, R0, 0x48, !PT ;  /* 0x8000000003007812 */ /* 0x000fe200078e4800 */
[----:B------:R-:W-:Y:S06]  /*10e0*/  BRA `(.L_x_159) ;  /* 0x00000000000c7947 */ /* 0x000fec0003800000 */
.L_x_152:
[----:B------:R-:W0:Y:S01]  /*10f0*/  MUFU.RSQ R0, -QNAN ;  /* 0xffc0000000007908 */ /* 0x000e220000001400 */
[----:B------:R-:W-:Y:S05]  /*1100*/  BRA `(.L_x_159) ;  /* 0x0000000000047947 */ /* 0x000fea0003800000 */
.L_x_151:
[----:B------:R-:W-:-:S07]  /*1110*/  FADD.FTZ R0, R0, R3 ;  /* 0x0000000300007221 */ /* 0x000fce0000010000 */
.L_x_159:
[----:B------:R-:W-:Y:S05]  /*1120*/  BSYNC.RECONVERGENT B1 ;  /* 0x0000000000017941 */ /* 0x000fea0003800200 */
.L_x_149:
[----:B------:R-:W-:-:S04]  /*1130*/  HFMA2 R3, -RZ, RZ, 0, 0 ;  /* 0x00000000ff037431 */ /* 0x000fc800000001ff */
[----:B0-----:R-:W-:Y:S05]  /*1140*/  RET.REL.NODEC R2 `(_Z4foo1Pfi) ;  /* 0xffffffec02ac7950 */ /* 0x001fea0003c3ffff */
.L_x_160:
        /* <DEDUP_REMOVED lines=11> */
.L_x_167:


//--------------------- .nv.shared.reserved.0     --------------------------
	.section	.nv.shared.reserved.0,"aw",@nobits
	.weak		__nv_reservedSMEM_offset_0_alias
	.size		__nv_reservedSMEM_offset_0_alias, 0, 64
	.other		__nv_reservedSMEM_offset_0_alias,@"STO_CUDA_RESERVED_SHARED STV_DEFAULT"
__nv_reservedSMEM_offset_0_alias:
	.zero		0
	.zero		64


//--------------------- .nv.constant0._Z4foo6Pdi  --------------------------
	.section	.nv.constant0._Z4foo6Pdi,"a",@progbits
	.sectionflags	@""
	.align	4
.nv.constant0._Z4foo6Pdi:
	.zero		908


//--------------------- .nv.constant0._Z4foo5Pfi  --------------------------
	.section	.nv.constant0._Z4foo5Pfi,"a",@progbits
	.sectionflags	@""
	.align	4
.nv.constant0._Z4foo5Pfi:
	.zero		908


//--------------------- .nv.constant0._Z4foo2Pdi  --------------------------
	.section	.nv.constant0._Z4foo2Pdi,"a",@progbits
	.sectionflags	@""
	.align	4
.nv.constant0._Z4foo2Pdi:
	.zero		908


//--------------------- .nv.constant0._Z4foo1Pfi  --------------------------
	.section	.nv.constant0._Z4foo1Pfi,"a",@progbits
	.sectionflags	@""
	.align	4
.nv.constant0._Z4foo1Pfi:
	.zero		908


//--------------------- SYMBOLS --------------------------

	.type		.nv.reservedSmem.offset0,@object
	.size		.nv.reservedSmem.offset0,0x4
